//
// Generated by NVIDIA NVVM Compiler
//
// Compiler Build ID: CL-36424714
// Cuda compilation tools, release 13.0, V13.0.88
// Based on NVVM 20.0.0
//

.version 9.0
.target sm_100
.address_size 64

	// .globl	_Z11estimate_piPiim
.global .align 4 .b8 precalc_xorwow_matrix[102400];
.global .align 4 .b8 precalc_xorwow_offset_matrix[102400];
.global .align 4 .b8 mrg32k3aM1[2304];
.global .align 4 .b8 mrg32k3aM2[2304];
.global .align 4 .b8 mrg32k3aM1SubSeq[2016];
.global .align 4 .b8 mrg32k3aM2SubSeq[2016];
.global .align 4 .b8 mrg32k3aM1Seq[2304];
.global .align 4 .b8 mrg32k3aM2Seq[2304];
.const .align 8 .b8 __cr_lgamma_table[72];

.visible .entry _Z11estimate_piPiim(
	.param .u64 .ptr .align 1 _Z11estimate_piPiim_param_0,
	.param .u32 _Z11estimate_piPiim_param_1,
	.param .u64 _Z11estimate_piPiim_param_2
)
{
	.local .align 8 .b8 	__local_depot0[48];
	.reg .b64 	%SP;
	.reg .b64 	%SPL;
	.reg .pred 	%p<66>;
	.reg .b32 	%r<1255>;
	.reg .b32 	%f<9>;
	.reg .b64 	%rd<27>;

	mov.u64 	%SPL, __local_depot0;
	ld.param.u64 	%rd10, [_Z11estimate_piPiim_param_0];
	ld.param.u32 	%r571, [_Z11estimate_piPiim_param_1];
	ld.param.u64 	%rd11, [_Z11estimate_piPiim_param_2];
	add.u64 	%rd1, %SPL, 0;
	mov.u32 	%r572, %tid.x;
	mov.u32 	%r573, %ctaid.x;
	mov.u32 	%r1, %ntid.x;
	mad.lo.s32 	%r1252, %r573, %r1, %r572;
	cvt.s64.s32 	%rd26, %r1252;
	add.s64 	%rd13, %rd11, %rd26;
	cvt.u32.u64 	%r574, %rd13;
	xor.b32  	%r575, %r574, -1429050551;
	mul.lo.s32 	%r3, %r575, 1099087573;
	{ .reg .b32 tmp; mov.b64 {tmp, %r576}, %rd13; }
	xor.b32  	%r4, %r576, -136515619;
	mul.lo.s32 	%r577, %r4, -1703105765;
	add.s32 	%r578, %r3, %r577;
	add.s32 	%r579, %r578, 6615241;
	add.s32 	%r976, %r3, 123456789;
	st.local.v2.u32 	[%rd1], {%r579, %r976};
	xor.b32  	%r975, %r3, 362436069;
	add.s32 	%r974, %r577, 521288629;
	st.local.v2.u32 	[%rd1+8], {%r975, %r974};
	xor.b32  	%r973, %r577, 88675123;
	add.s32 	%r972, %r3, 5783321;
	st.local.v2.u32 	[%rd1+16], {%r973, %r972};
	setp.eq.s32 	%p1, %r1252, 0;
	@%p1 bra 	$L__BB0_115;
	mov.b32 	%r959, 0;
$L__BB0_2:
	mov.u64 	%rd3, %rd26;
	and.b64  	%rd4, %rd3, 3;
	setp.eq.s64 	%p2, %rd4, 0;
	@%p2 bra 	$L__BB0_114;
	mul.wide.u32 	%rd14, %r959, 3200;
	mov.u64 	%rd15, precalc_xorwow_matrix;
	add.s64 	%rd5, %rd15, %rd14;
	mov.b32 	%r972, 0;
	mov.u32 	%r973, %r972;
	mov.u32 	%r974, %r972;
	mov.u32 	%r975, %r972;
	mov.u32 	%r976, %r972;
	mov.u32 	%r965, %r972;
$L__BB0_4:
	mul.wide.u32 	%rd16, %r965, 4;
	add.s64 	%rd17, %rd1, %rd16;
	ld.local.u32 	%r22, [%rd17+4];
	shl.b32 	%r23, %r965, 5;
	mov.b32 	%r971, 0;
$L__BB0_5:
	.pragma "nounroll";
	shr.u32 	%r583, %r22, %r971;
	and.b32  	%r584, %r583, 1;
	setp.eq.b32 	%p3, %r584, 1;
	not.pred 	%p4, %p3;
	add.s32 	%r585, %r23, %r971;
	mul.lo.s32 	%r586, %r585, 5;
	mul.wide.u32 	%rd18, %r586, 4;
	add.s64 	%rd6, %rd5, %rd18;
	@%p4 bra 	$L__BB0_7;
	ld.global.u32 	%r587, [%rd6];
	xor.b32  	%r976, %r976, %r587;
	ld.global.u32 	%r588, [%rd6+4];
	xor.b32  	%r975, %r975, %r588;
	ld.global.u32 	%r589, [%rd6+8];
	xor.b32  	%r974, %r974, %r589;
	ld.global.u32 	%r590, [%rd6+12];
	xor.b32  	%r973, %r973, %r590;
	ld.global.u32 	%r591, [%rd6+16];
	xor.b32  	%r972, %r972, %r591;
$L__BB0_7:
	and.b32  	%r593, %r583, 2;
	setp.eq.s32 	%p5, %r593, 0;
	@%p5 bra 	$L__BB0_9;
	ld.global.u32 	%r594, [%rd6+20];
	xor.b32  	%r976, %r976, %r594;
	ld.global.u32 	%r595, [%rd6+24];
	xor.b32  	%r975, %r975, %r595;
	ld.global.u32 	%r596, [%rd6+28];
	xor.b32  	%r974, %r974, %r596;
	ld.global.u32 	%r597, [%rd6+32];
	xor.b32  	%r973, %r973, %r597;
	ld.global.u32 	%r598, [%rd6+36];
	xor.b32  	%r972, %r972, %r598;
$L__BB0_9:
	and.b32  	%r600, %r583, 4;
	setp.eq.s32 	%p6, %r600, 0;
	@%p6 bra 	$L__BB0_11;
	ld.global.u32 	%r601, [%rd6+40];
	xor.b32  	%r976, %r976, %r601;
	ld.global.u32 	%r602, [%rd6+44];
	xor.b32  	%r975, %r975, %r602;
	ld.global.u32 	%r603, [%rd6+48];
	xor.b32  	%r974, %r974, %r603;
	ld.global.u32 	%r604, [%rd6+52];
	xor.b32  	%r973, %r973, %r604;
	ld.global.u32 	%r605, [%rd6+56];
	xor.b32  	%r972, %r972, %r605;
$L__BB0_11:
	and.b32  	%r607, %r583, 8;
	setp.eq.s32 	%p7, %r607, 0;
	@%p7 bra 	$L__BB0_13;
	ld.global.u32 	%r608, [%rd6+60];
	xor.b32  	%r976, %r976, %r608;
	ld.global.u32 	%r609, [%rd6+64];
	xor.b32  	%r975, %r975, %r609;
	ld.global.u32 	%r610, [%rd6+68];
	xor.b32  	%r974, %r974, %r610;
	ld.global.u32 	%r611, [%rd6+72];
	xor.b32  	%r973, %r973, %r611;
	ld.global.u32 	%r612, [%rd6+76];
	xor.b32  	%r972, %r972, %r612;
$L__BB0_13:
	and.b32  	%r614, %r583, 16;
	setp.eq.s32 	%p8, %r614, 0;
	@%p8 bra 	$L__BB0_15;
	ld.global.u32 	%r615, [%rd6+80];
	xor.b32  	%r976, %r976, %r615;
	ld.global.u32 	%r616, [%rd6+84];
	xor.b32  	%r975, %r975, %r616;
	ld.global.u32 	%r617, [%rd6+88];
	xor.b32  	%r974, %r974, %r617;
	ld.global.u32 	%r618, [%rd6+92];
	xor.b32  	%r973, %r973, %r618;
	ld.global.u32 	%r619, [%rd6+96];
	xor.b32  	%r972, %r972, %r619;
$L__BB0_15:
	and.b32  	%r621, %r583, 32;
	setp.eq.s32 	%p9, %r621, 0;
	@%p9 bra 	$L__BB0_17;
	ld.global.u32 	%r622, [%rd6+100];
	xor.b32  	%r976, %r976, %r622;
	ld.global.u32 	%r623, [%rd6+104];
	xor.b32  	%r975, %r975, %r623;
	ld.global.u32 	%r624, [%rd6+108];
	xor.b32  	%r974, %r974, %r624;
	ld.global.u32 	%r625, [%rd6+112];
	xor.b32  	%r973, %r973, %r625;
	ld.global.u32 	%r626, [%rd6+116];
	xor.b32  	%r972, %r972, %r626;
$L__BB0_17:
	and.b32  	%r628, %r583, 64;
	setp.eq.s32 	%p10, %r628, 0;
	@%p10 bra 	$L__BB0_19;
	ld.global.u32 	%r629, [%rd6+120];
	xor.b32  	%r976, %r976, %r629;
	ld.global.u32 	%r630, [%rd6+124];
	xor.b32  	%r975, %r975, %r630;
	ld.global.u32 	%r631, [%rd6+128];
	xor.b32  	%r974, %r974, %r631;
	ld.global.u32 	%r632, [%rd6+132];
	xor.b32  	%r973, %r973, %r632;
	ld.global.u32 	%r633, [%rd6+136];
	xor.b32  	%r972, %r972, %r633;
$L__BB0_19:
	and.b32  	%r635, %r583, 128;
	setp.eq.s32 	%p11, %r635, 0;
	@%p11 bra 	$L__BB0_21;
	ld.global.u32 	%r636, [%rd6+140];
	xor.b32  	%r976, %r976, %r636;
	ld.global.u32 	%r637, [%rd6+144];
	xor.b32  	%r975, %r975, %r637;
	ld.global.u32 	%r638, [%rd6+148];
	xor.b32  	%r974, %r974, %r638;
	ld.global.u32 	%r639, [%rd6+152];
	xor.b32  	%r973, %r973, %r639;
	ld.global.u32 	%r640, [%rd6+156];
	xor.b32  	%r972, %r972, %r640;
$L__BB0_21:
	and.b32  	%r642, %r583, 256;
	setp.eq.s32 	%p12, %r642, 0;
	@%p12 bra 	$L__BB0_23;
	ld.global.u32 	%r643, [%rd6+160];
	xor.b32  	%r976, %r976, %r643;
	ld.global.u32 	%r644, [%rd6+164];
	xor.b32  	%r975, %r975, %r644;
	ld.global.u32 	%r645, [%rd6+168];
	xor.b32  	%r974, %r974, %r645;
	ld.global.u32 	%r646, [%rd6+172];
	xor.b32  	%r973, %r973, %r646;
	ld.global.u32 	%r647, [%rd6+176];
	xor.b32  	%r972, %r972, %r647;
$L__BB0_23:
	and.b32  	%r649, %r583, 512;
	setp.eq.s32 	%p13, %r649, 0;
	@%p13 bra 	$L__BB0_25;
	ld.global.u32 	%r650, [%rd6+180];
	xor.b32  	%r976, %r976, %r650;
	ld.global.u32 	%r651, [%rd6+184];
	xor.b32  	%r975, %r975, %r651;
	ld.global.u32 	%r652, [%rd6+188];
	xor.b32  	%r974, %r974, %r652;
	ld.global.u32 	%r653, [%rd6+192];
	xor.b32  	%r973, %r973, %r653;
	ld.global.u32 	%r654, [%rd6+196];
	xor.b32  	%r972, %r972, %r654;
$L__BB0_25:
	and.b32  	%r656, %r583, 1024;
	setp.eq.s32 	%p14, %r656, 0;
	@%p14 bra 	$L__BB0_27;
	ld.global.u32 	%r657, [%rd6+200];
	xor.b32  	%r976, %r976, %r657;
	ld.global.u32 	%r658, [%rd6+204];
	xor.b32  	%r975, %r975, %r658;
	ld.global.u32 	%r659, [%rd6+208];
	xor.b32  	%r974, %r974, %r659;
	ld.global.u32 	%r660, [%rd6+212];
	xor.b32  	%r973, %r973, %r660;
	ld.global.u32 	%r661, [%rd6+216];
	xor.b32  	%r972, %r972, %r661;
$L__BB0_27:
	and.b32  	%r663, %r583, 2048;
	setp.eq.s32 	%p15, %r663, 0;
	@%p15 bra 	$L__BB0_29;
	ld.global.u32 	%r664, [%rd6+220];
	xor.b32  	%r976, %r976, %r664;
	ld.global.u32 	%r665, [%rd6+224];
	xor.b32  	%r975, %r975, %r665;
	ld.global.u32 	%r666, [%rd6+228];
	xor.b32  	%r974, %r974, %r666;
	ld.global.u32 	%r667, [%rd6+232];
	xor.b32  	%r973, %r973, %r667;
	ld.global.u32 	%r668, [%rd6+236];
	xor.b32  	%r972, %r972, %r668;
$L__BB0_29:
	and.b32  	%r670, %r583, 4096;
	setp.eq.s32 	%p16, %r670, 0;
	@%p16 bra 	$L__BB0_31;
	ld.global.u32 	%r671, [%rd6+240];
	xor.b32  	%r976, %r976, %r671;
	ld.global.u32 	%r672, [%rd6+244];
	xor.b32  	%r975, %r975, %r672;
	ld.global.u32 	%r673, [%rd6+248];
	xor.b32  	%r974, %r974, %r673;
	ld.global.u32 	%r674, [%rd6+252];
	xor.b32  	%r973, %r973, %r674;
	ld.global.u32 	%r675, [%rd6+256];
	xor.b32  	%r972, %r972, %r675;
$L__BB0_31:
	and.b32  	%r677, %r583, 8192;
	setp.eq.s32 	%p17, %r677, 0;
	@%p17 bra 	$L__BB0_33;
	ld.global.u32 	%r678, [%rd6+260];
	xor.b32  	%r976, %r976, %r678;
	ld.global.u32 	%r679, [%rd6+264];
	xor.b32  	%r975, %r975, %r679;
	ld.global.u32 	%r680, [%rd6+268];
	xor.b32  	%r974, %r974, %r680;
	ld.global.u32 	%r681, [%rd6+272];
	xor.b32  	%r973, %r973, %r681;
	ld.global.u32 	%r682, [%rd6+276];
	xor.b32  	%r972, %r972, %r682;
$L__BB0_33:
	and.b32  	%r684, %r583, 16384;
	setp.eq.s32 	%p18, %r684, 0;
	@%p18 bra 	$L__BB0_35;
	ld.global.u32 	%r685, [%rd6+280];
	xor.b32  	%r976, %r976, %r685;
	ld.global.u32 	%r686, [%rd6+284];
	xor.b32  	%r975, %r975, %r686;
	ld.global.u32 	%r687, [%rd6+288];
	xor.b32  	%r974, %r974, %r687;
	ld.global.u32 	%r688, [%rd6+292];
	xor.b32  	%r973, %r973, %r688;
	ld.global.u32 	%r689, [%rd6+296];
	xor.b32  	%r972, %r972, %r689;
$L__BB0_35:
	and.b32  	%r691, %r583, 32768;
	setp.eq.s32 	%p19, %r691, 0;
	@%p19 bra 	$L__BB0_37;
	ld.global.u32 	%r692, [%rd6+300];
	xor.b32  	%r976, %r976, %r692;
	ld.global.u32 	%r693, [%rd6+304];
	xor.b32  	%r975, %r975, %r693;
	ld.global.u32 	%r694, [%rd6+308];
	xor.b32  	%r974, %r974, %r694;
	ld.global.u32 	%r695, [%rd6+312];
	xor.b32  	%r973, %r973, %r695;
	ld.global.u32 	%r696, [%rd6+316];
	xor.b32  	%r972, %r972, %r696;
$L__BB0_37:
	add.s32 	%r971, %r971, 16;
	setp.ne.s32 	%p20, %r971, 32;
	@%p20 bra 	$L__BB0_5;
	mad.lo.s32 	%r697, %r965, -31, %r23;
	add.s32 	%r965, %r697, 1;
	setp.ne.s32 	%p21, %r965, 5;
	@%p21 bra 	$L__BB0_4;
	st.local.u32 	[%rd1+4], %r976;
	st.local.v2.u32 	[%rd1+8], {%r975, %r974};
	st.local.v2.u32 	[%rd1+16], {%r973, %r972};
	setp.eq.s64 	%p22, %rd4, 1;
	@%p22 bra 	$L__BB0_114;
	mov.b32 	%r972, 0;
	mov.u32 	%r973, %r972;
	mov.u32 	%r974, %r972;
	mov.u32 	%r975, %r972;
	mov.u32 	%r976, %r972;
	mov.u32 	%r1057, %r972;
$L__BB0_41:
	mul.wide.u32 	%rd19, %r1057, 4;
	add.s64 	%rd20, %rd1, %rd19;
	ld.local.u32 	%r198, [%rd20+4];
	shl.b32 	%r199, %r1057, 5;
	mov.b32 	%r1063, 0;
$L__BB0_42:
	.pragma "nounroll";
	shr.u32 	%r700, %r198, %r1063;
	and.b32  	%r701, %r700, 1;
	setp.eq.b32 	%p23, %r701, 1;
	not.pred 	%p24, %p23;
	add.s32 	%r702, %r199, %r1063;
	mul.lo.s32 	%r703, %r702, 5;
	mul.wide.u32 	%rd21, %r703, 4;
	add.s64 	%rd7, %rd5, %rd21;
	@%p24 bra 	$L__BB0_44;
	ld.global.u32 	%r704, [%rd7];
	xor.b32  	%r976, %r976, %r704;
	ld.global.u32 	%r705, [%rd7+4];
	xor.b32  	%r975, %r975, %r705;
	ld.global.u32 	%r706, [%rd7+8];
	xor.b32  	%r974, %r974, %r706;
	ld.global.u32 	%r707, [%rd7+12];
	xor.b32  	%r973, %r973, %r707;
	ld.global.u32 	%r708, [%rd7+16];
	xor.b32  	%r972, %r972, %r708;
$L__BB0_44:
	and.b32  	%r710, %r700, 2;
	setp.eq.s32 	%p25, %r710, 0;
	@%p25 bra 	$L__BB0_46;
	ld.global.u32 	%r711, [%rd7+20];
	xor.b32  	%r976, %r976, %r711;
	ld.global.u32 	%r712, [%rd7+24];
	xor.b32  	%r975, %r975, %r712;
	ld.global.u32 	%r713, [%rd7+28];
	xor.b32  	%r974, %r974, %r713;
	ld.global.u32 	%r714, [%rd7+32];
	xor.b32  	%r973, %r973, %r714;
	ld.global.u32 	%r715, [%rd7+36];
	xor.b32  	%r972, %r972, %r715;
$L__BB0_46:
	and.b32  	%r717, %r700, 4;
	setp.eq.s32 	%p26, %r717, 0;
	@%p26 bra 	$L__BB0_48;
	ld.global.u32 	%r718, [%rd7+40];
	xor.b32  	%r976, %r976, %r718;
	ld.global.u32 	%r719, [%rd7+44];
	xor.b32  	%r975, %r975, %r719;
	ld.global.u32 	%r720, [%rd7+48];
	xor.b32  	%r974, %r974, %r720;
	ld.global.u32 	%r721, [%rd7+52];
	xor.b32  	%r973, %r973, %r721;
	ld.global.u32 	%r722, [%rd7+56];
	xor.b32  	%r972, %r972, %r722;
$L__BB0_48:
	and.b32  	%r724, %r700, 8;
	setp.eq.s32 	%p27, %r724, 0;
	@%p27 bra 	$L__BB0_50;
	ld.global.u32 	%r725, [%rd7+60];
	xor.b32  	%r976, %r976, %r725;
	ld.global.u32 	%r726, [%rd7+64];
	xor.b32  	%r975, %r975, %r726;
	ld.global.u32 	%r727, [%rd7+68];
	xor.b32  	%r974, %r974, %r727;
	ld.global.u32 	%r728, [%rd7+72];
	xor.b32  	%r973, %r973, %r728;
	ld.global.u32 	%r729, [%rd7+76];
	xor.b32  	%r972, %r972, %r729;
$L__BB0_50:
	and.b32  	%r731, %r700, 16;
	setp.eq.s32 	%p28, %r731, 0;
	@%p28 bra 	$L__BB0_52;
	ld.global.u32 	%r732, [%rd7+80];
	xor.b32  	%r976, %r976, %r732;
	ld.global.u32 	%r733, [%rd7+84];
	xor.b32  	%r975, %r975, %r733;
	ld.global.u32 	%r734, [%rd7+88];
	xor.b32  	%r974, %r974, %r734;
	ld.global.u32 	%r735, [%rd7+92];
	xor.b32  	%r973, %r973, %r735;
	ld.global.u32 	%r736, [%rd7+96];
	xor.b32  	%r972, %r972, %r736;
$L__BB0_52:
	and.b32  	%r738, %r700, 32;
	setp.eq.s32 	%p29, %r738, 0;
	@%p29 bra 	$L__BB0_54;
	ld.global.u32 	%r739, [%rd7+100];
	xor.b32  	%r976, %r976, %r739;
	ld.global.u32 	%r740, [%rd7+104];
	xor.b32  	%r975, %r975, %r740;
	ld.global.u32 	%r741, [%rd7+108];
	xor.b32  	%r974, %r974, %r741;
	ld.global.u32 	%r742, [%rd7+112];
	xor.b32  	%r973, %r973, %r742;
	ld.global.u32 	%r743, [%rd7+116];
	xor.b32  	%r972, %r972, %r743;
$L__BB0_54:
	and.b32  	%r745, %r700, 64;
	setp.eq.s32 	%p30, %r745, 0;
	@%p30 bra 	$L__BB0_56;
	ld.global.u32 	%r746, [%rd7+120];
	xor.b32  	%r976, %r976, %r746;
	ld.global.u32 	%r747, [%rd7+124];
	xor.b32  	%r975, %r975, %r747;
	ld.global.u32 	%r748, [%rd7+128];
	xor.b32  	%r974, %r974, %r748;
	ld.global.u32 	%r749, [%rd7+132];
	xor.b32  	%r973, %r973, %r749;
	ld.global.u32 	%r750, [%rd7+136];
	xor.b32  	%r972, %r972, %r750;
$L__BB0_56:
	and.b32  	%r752, %r700, 128;
	setp.eq.s32 	%p31, %r752, 0;
	@%p31 bra 	$L__BB0_58;
	ld.global.u32 	%r753, [%rd7+140];
	xor.b32  	%r976, %r976, %r753;
	ld.global.u32 	%r754, [%rd7+144];
	xor.b32  	%r975, %r975, %r754;
	ld.global.u32 	%r755, [%rd7+148];
	xor.b32  	%r974, %r974, %r755;
	ld.global.u32 	%r756, [%rd7+152];
	xor.b32  	%r973, %r973, %r756;
	ld.global.u32 	%r757, [%rd7+156];
	xor.b32  	%r972, %r972, %r757;
$L__BB0_58:
	and.b32  	%r759, %r700, 256;
	setp.eq.s32 	%p32, %r759, 0;
	@%p32 bra 	$L__BB0_60;
	ld.global.u32 	%r760, [%rd7+160];
	xor.b32  	%r976, %r976, %r760;
	ld.global.u32 	%r761, [%rd7+164];
	xor.b32  	%r975, %r975, %r761;
	ld.global.u32 	%r762, [%rd7+168];
	xor.b32  	%r974, %r974, %r762;
	ld.global.u32 	%r763, [%rd7+172];
	xor.b32  	%r973, %r973, %r763;
	ld.global.u32 	%r764, [%rd7+176];
	xor.b32  	%r972, %r972, %r764;
$L__BB0_60:
	and.b32  	%r766, %r700, 512;
	setp.eq.s32 	%p33, %r766, 0;
	@%p33 bra 	$L__BB0_62;
	ld.global.u32 	%r767, [%rd7+180];
	xor.b32  	%r976, %r976, %r767;
	ld.global.u32 	%r768, [%rd7+184];
	xor.b32  	%r975, %r975, %r768;
	ld.global.u32 	%r769, [%rd7+188];
	xor.b32  	%r974, %r974, %r769;
	ld.global.u32 	%r770, [%rd7+192];
	xor.b32  	%r973, %r973, %r770;
	ld.global.u32 	%r771, [%rd7+196];
	xor.b32  	%r972, %r972, %r771;
$L__BB0_62:
	and.b32  	%r773, %r700, 1024;
	setp.eq.s32 	%p34, %r773, 0;
	@%p34 bra 	$L__BB0_64;
	ld.global.u32 	%r774, [%rd7+200];
	xor.b32  	%r976, %r976, %r774;
	ld.global.u32 	%r775, [%rd7+204];
	xor.b32  	%r975, %r975, %r775;
	ld.global.u32 	%r776, [%rd7+208];
	xor.b32  	%r974, %r974, %r776;
	ld.global.u32 	%r777, [%rd7+212];
	xor.b32  	%r973, %r973, %r777;
	ld.global.u32 	%r778, [%rd7+216];
	xor.b32  	%r972, %r972, %r778;
$L__BB0_64:
	and.b32  	%r780, %r700, 2048;
	setp.eq.s32 	%p35, %r780, 0;
	@%p35 bra 	$L__BB0_66;
	ld.global.u32 	%r781, [%rd7+220];
	xor.b32  	%r976, %r976, %r781;
	ld.global.u32 	%r782, [%rd7+224];
	xor.b32  	%r975, %r975, %r782;
	ld.global.u32 	%r783, [%rd7+228];
	xor.b32  	%r974, %r974, %r783;
	ld.global.u32 	%r784, [%rd7+232];
	xor.b32  	%r973, %r973, %r784;
	ld.global.u32 	%r785, [%rd7+236];
	xor.b32  	%r972, %r972, %r785;
$L__BB0_66:
	and.b32  	%r787, %r700, 4096;
	setp.eq.s32 	%p36, %r787, 0;
	@%p36 bra 	$L__BB0_68;
	ld.global.u32 	%r788, [%rd7+240];
	xor.b32  	%r976, %r976, %r788;
	ld.global.u32 	%r789, [%rd7+244];
	xor.b32  	%r975, %r975, %r789;
	ld.global.u32 	%r790, [%rd7+248];
	xor.b32  	%r974, %r974, %r790;
	ld.global.u32 	%r791, [%rd7+252];
	xor.b32  	%r973, %r973, %r791;
	ld.global.u32 	%r792, [%rd7+256];
	xor.b32  	%r972, %r972, %r792;
$L__BB0_68:
	and.b32  	%r794, %r700, 8192;
	setp.eq.s32 	%p37, %r794, 0;
	@%p37 bra 	$L__BB0_70;
	ld.global.u32 	%r795, [%rd7+260];
	xor.b32  	%r976, %r976, %r795;
	ld.global.u32 	%r796, [%rd7+264];
	xor.b32  	%r975, %r975, %r796;
	ld.global.u32 	%r797, [%rd7+268];
	xor.b32  	%r974, %r974, %r797;
	ld.global.u32 	%r798, [%rd7+272];
	xor.b32  	%r973, %r973, %r798;
	ld.global.u32 	%r799, [%rd7+276];
	xor.b32  	%r972, %r972, %r799;
$L__BB0_70:
	and.b32  	%r801, %r700, 16384;
	setp.eq.s32 	%p38, %r801, 0;
	@%p38 bra 	$L__BB0_72;
	ld.global.u32 	%r802, [%rd7+280];
	xor.b32  	%r976, %r976, %r802;
	ld.global.u32 	%r803, [%rd7+284];
	xor.b32  	%r975, %r975, %r803;
	ld.global.u32 	%r804, [%rd7+288];
	xor.b32  	%r974, %r974, %r804;
	ld.global.u32 	%r805, [%rd7+292];
	xor.b32  	%r973, %r973, %r805;
	ld.global.u32 	%r806, [%rd7+296];
	xor.b32  	%r972, %r972, %r806;
$L__BB0_72:
	and.b32  	%r808, %r700, 32768;
	setp.eq.s32 	%p39, %r808, 0;
	@%p39 bra 	$L__BB0_74;
	ld.global.u32 	%r809, [%rd7+300];
	xor.b32  	%r976, %r976, %r809;
	ld.global.u32 	%r810, [%rd7+304];
	xor.b32  	%r975, %r975, %r810;
	ld.global.u32 	%r811, [%rd7+308];
	xor.b32  	%r974, %r974, %r811;
	ld.global.u32 	%r812, [%rd7+312];
	xor.b32  	%r973, %r973, %r812;
	ld.global.u32 	%r813, [%rd7+316];
	xor.b32  	%r972, %r972, %r813;
$L__BB0_74:
	add.s32 	%r1063, %r1063, 16;
	setp.ne.s32 	%p40, %r1063, 32;
	@%p40 bra 	$L__BB0_42;
	mad.lo.s32 	%r814, %r1057, -31, %r199;
	add.s32 	%r1057, %r814, 1;
	setp.ne.s32 	%p41, %r1057, 5;
	@%p41 bra 	$L__BB0_41;
	st.local.u32 	[%rd1+4], %r976;
	st.local.v2.u32 	[%rd1+8], {%r975, %r974};
	st.local.v2.u32 	[%rd1+16], {%r973, %r972};
	setp.ne.s64 	%p42, %rd4, 3;
	@%p42 bra 	$L__BB0_114;
	mov.b32 	%r972, 0;
	mov.u32 	%r973, %r972;
	mov.u32 	%r974, %r972;
	mov.u32 	%r975, %r972;
	mov.u32 	%r976, %r972;
	mov.u32 	%r1149, %r972;
$L__BB0_78:
	mul.wide.u32 	%rd22, %r1149, 4;
	add.s64 	%rd23, %rd1, %rd22;
	ld.local.u32 	%r374, [%rd23+4];
	shl.b32 	%r375, %r1149, 5;
	mov.b32 	%r1155, 0;
$L__BB0_79:
	.pragma "nounroll";
	shr.u32 	%r817, %r374, %r1155;
	and.b32  	%r818, %r817, 1;
	setp.eq.b32 	%p43, %r818, 1;
	not.pred 	%p44, %p43;
	add.s32 	%r819, %r375, %r1155;
	mul.lo.s32 	%r820, %r819, 5;
	mul.wide.u32 	%rd24, %r820, 4;
	add.s64 	%rd8, %rd5, %rd24;
	@%p44 bra 	$L__BB0_81;
	ld.global.u32 	%r821, [%rd8];
	xor.b32  	%r976, %r976, %r821;
	ld.global.u32 	%r822, [%rd8+4];
	xor.b32  	%r975, %r975, %r822;
	ld.global.u32 	%r823, [%rd8+8];
	xor.b32  	%r974, %r974, %r823;
	ld.global.u32 	%r824, [%rd8+12];
	xor.b32  	%r973, %r973, %r824;
	ld.global.u32 	%r825, [%rd8+16];
	xor.b32  	%r972, %r972, %r825;
$L__BB0_81:
	and.b32  	%r827, %r817, 2;
	setp.eq.s32 	%p45, %r827, 0;
	@%p45 bra 	$L__BB0_83;
	ld.global.u32 	%r828, [%rd8+20];
	xor.b32  	%r976, %r976, %r828;
	ld.global.u32 	%r829, [%rd8+24];
	xor.b32  	%r975, %r975, %r829;
	ld.global.u32 	%r830, [%rd8+28];
	xor.b32  	%r974, %r974, %r830;
	ld.global.u32 	%r831, [%rd8+32];
	xor.b32  	%r973, %r973, %r831;
	ld.global.u32 	%r832, [%rd8+36];
	xor.b32  	%r972, %r972, %r832;
$L__BB0_83:
	and.b32  	%r834, %r817, 4;
	setp.eq.s32 	%p46, %r834, 0;
	@%p46 bra 	$L__BB0_85;
	ld.global.u32 	%r835, [%rd8+40];
	xor.b32  	%r976, %r976, %r835;
	ld.global.u32 	%r836, [%rd8+44];
	xor.b32  	%r975, %r975, %r836;
	ld.global.u32 	%r837, [%rd8+48];
	xor.b32  	%r974, %r974, %r837;
	ld.global.u32 	%r838, [%rd8+52];
	xor.b32  	%r973, %r973, %r838;
	ld.global.u32 	%r839, [%rd8+56];
	xor.b32  	%r972, %r972, %r839;
$L__BB0_85:
	and.b32  	%r841, %r817, 8;
	setp.eq.s32 	%p47, %r841, 0;
	@%p47 bra 	$L__BB0_87;
	ld.global.u32 	%r842, [%rd8+60];
	xor.b32  	%r976, %r976, %r842;
	ld.global.u32 	%r843, [%rd8+64];
	xor.b32  	%r975, %r975, %r843;
	ld.global.u32 	%r844, [%rd8+68];
	xor.b32  	%r974, %r974, %r844;
	ld.global.u32 	%r845, [%rd8+72];
	xor.b32  	%r973, %r973, %r845;
	ld.global.u32 	%r846, [%rd8+76];
	xor.b32  	%r972, %r972, %r846;
$L__BB0_87:
	and.b32  	%r848, %r817, 16;
	setp.eq.s32 	%p48, %r848, 0;
	@%p48 bra 	$L__BB0_89;
	ld.global.u32 	%r849, [%rd8+80];
	xor.b32  	%r976, %r976, %r849;
	ld.global.u32 	%r850, [%rd8+84];
	xor.b32  	%r975, %r975, %r850;
	ld.global.u32 	%r851, [%rd8+88];
	xor.b32  	%r974, %r974, %r851;
	ld.global.u32 	%r852, [%rd8+92];
	xor.b32  	%r973, %r973, %r852;
	ld.global.u32 	%r853, [%rd8+96];
	xor.b32  	%r972, %r972, %r853;
$L__BB0_89:
	and.b32  	%r855, %r817, 32;
	setp.eq.s32 	%p49, %r855, 0;
	@%p49 bra 	$L__BB0_91;
	ld.global.u32 	%r856, [%rd8+100];
	xor.b32  	%r976, %r976, %r856;
	ld.global.u32 	%r857, [%rd8+104];
	xor.b32  	%r975, %r975, %r857;
	ld.global.u32 	%r858, [%rd8+108];
	xor.b32  	%r974, %r974, %r858;
	ld.global.u32 	%r859, [%rd8+112];
	xor.b32  	%r973, %r973, %r859;
	ld.global.u32 	%r860, [%rd8+116];
	xor.b32  	%r972, %r972, %r860;
$L__BB0_91:
	and.b32  	%r862, %r817, 64;
	setp.eq.s32 	%p50, %r862, 0;
	@%p50 bra 	$L__BB0_93;
	ld.global.u32 	%r863, [%rd8+120];
	xor.b32  	%r976, %r976, %r863;
	ld.global.u32 	%r864, [%rd8+124];
	xor.b32  	%r975, %r975, %r864;
	ld.global.u32 	%r865, [%rd8+128];
	xor.b32  	%r974, %r974, %r865;
	ld.global.u32 	%r866, [%rd8+132];
	xor.b32  	%r973, %r973, %r866;
	ld.global.u32 	%r867, [%rd8+136];
	xor.b32  	%r972, %r972, %r867;
$L__BB0_93:
	and.b32  	%r869, %r817, 128;
	setp.eq.s32 	%p51, %r869, 0;
	@%p51 bra 	$L__BB0_95;
	ld.global.u32 	%r870, [%rd8+140];
	xor.b32  	%r976, %r976, %r870;
	ld.global.u32 	%r871, [%rd8+144];
	xor.b32  	%r975, %r975, %r871;
	ld.global.u32 	%r872, [%rd8+148];
	xor.b32  	%r974, %r974, %r872;
	ld.global.u32 	%r873, [%rd8+152];
	xor.b32  	%r973, %r973, %r873;
	ld.global.u32 	%r874, [%rd8+156];
	xor.b32  	%r972, %r972, %r874;
$L__BB0_95:
	and.b32  	%r876, %r817, 256;
	setp.eq.s32 	%p52, %r876, 0;
	@%p52 bra 	$L__BB0_97;
	ld.global.u32 	%r877, [%rd8+160];
	xor.b32  	%r976, %r976, %r877;
	ld.global.u32 	%r878, [%rd8+164];
	xor.b32  	%r975, %r975, %r878;
	ld.global.u32 	%r879, [%rd8+168];
	xor.b32  	%r974, %r974, %r879;
	ld.global.u32 	%r880, [%rd8+172];
	xor.b32  	%r973, %r973, %r880;
	ld.global.u32 	%r881, [%rd8+176];
	xor.b32  	%r972, %r972, %r881;
$L__BB0_97:
	and.b32  	%r883, %r817, 512;
	setp.eq.s32 	%p53, %r883, 0;
	@%p53 bra 	$L__BB0_99;
	ld.global.u32 	%r884, [%rd8+180];
	xor.b32  	%r976, %r976, %r884;
	ld.global.u32 	%r885, [%rd8+184];
	xor.b32  	%r975, %r975, %r885;
	ld.global.u32 	%r886, [%rd8+188];
	xor.b32  	%r974, %r974, %r886;
	ld.global.u32 	%r887, [%rd8+192];
	xor.b32  	%r973, %r973, %r887;
	ld.global.u32 	%r888, [%rd8+196];
	xor.b32  	%r972, %r972, %r888;
$L__BB0_99:
	and.b32  	%r890, %r817, 1024;
	setp.eq.s32 	%p54, %r890, 0;
	@%p54 bra 	$L__BB0_101;
	ld.global.u32 	%r891, [%rd8+200];
	xor.b32  	%r976, %r976, %r891;
	ld.global.u32 	%r892, [%rd8+204];
	xor.b32  	%r975, %r975, %r892;
	ld.global.u32 	%r893, [%rd8+208];
	xor.b32  	%r974, %r974, %r893;
	ld.global.u32 	%r894, [%rd8+212];
	xor.b32  	%r973, %r973, %r894;
	ld.global.u32 	%r895, [%rd8+216];
	xor.b32  	%r972, %r972, %r895;
$L__BB0_101:
	and.b32  	%r897, %r817, 2048;
	setp.eq.s32 	%p55, %r897, 0;
	@%p55 bra 	$L__BB0_103;
	ld.global.u32 	%r898, [%rd8+220];
	xor.b32  	%r976, %r976, %r898;
	ld.global.u32 	%r899, [%rd8+224];
	xor.b32  	%r975, %r975, %r899;
	ld.global.u32 	%r900, [%rd8+228];
	xor.b32  	%r974, %r974, %r900;
	ld.global.u32 	%r901, [%rd8+232];
	xor.b32  	%r973, %r973, %r901;
	ld.global.u32 	%r902, [%rd8+236];
	xor.b32  	%r972, %r972, %r902;
$L__BB0_103:
	and.b32  	%r904, %r817, 4096;
	setp.eq.s32 	%p56, %r904, 0;
	@%p56 bra 	$L__BB0_105;
	ld.global.u32 	%r905, [%rd8+240];
	xor.b32  	%r976, %r976, %r905;
	ld.global.u32 	%r906, [%rd8+244];
	xor.b32  	%r975, %r975, %r906;
	ld.global.u32 	%r907, [%rd8+248];
	xor.b32  	%r974, %r974, %r907;
	ld.global.u32 	%r908, [%rd8+252];
	xor.b32  	%r973, %r973, %r908;
	ld.global.u32 	%r909, [%rd8+256];
	xor.b32  	%r972, %r972, %r909;
$L__BB0_105:
	and.b32  	%r911, %r817, 8192;
	setp.eq.s32 	%p57, %r911, 0;
	@%p57 bra 	$L__BB0_107;
	ld.global.u32 	%r912, [%rd8+260];
	xor.b32  	%r976, %r976, %r912;
	ld.global.u32 	%r913, [%rd8+264];
	xor.b32  	%r975, %r975, %r913;
	ld.global.u32 	%r914, [%rd8+268];
	xor.b32  	%r974, %r974, %r914;
	ld.global.u32 	%r915, [%rd8+272];
	xor.b32  	%r973, %r973, %r915;
	ld.global.u32 	%r916, [%rd8+276];
	xor.b32  	%r972, %r972, %r916;
$L__BB0_107:
	and.b32  	%r918, %r817, 16384;
	setp.eq.s32 	%p58, %r918, 0;
	@%p58 bra 	$L__BB0_109;
	ld.global.u32 	%r919, [%rd8+280];
	xor.b32  	%r976, %r976, %r919;
	ld.global.u32 	%r920, [%rd8+284];
	xor.b32  	%r975, %r975, %r920;
	ld.global.u32 	%r921, [%rd8+288];
	xor.b32  	%r974, %r974, %r921;
	ld.global.u32 	%r922, [%rd8+292];
	xor.b32  	%r973, %r973, %r922;
	ld.global.u32 	%r923, [%rd8+296];
	xor.b32  	%r972, %r972, %r923;
$L__BB0_109:
	and.b32  	%r925, %r817, 32768;
	setp.eq.s32 	%p59, %r925, 0;
	@%p59 bra 	$L__BB0_111;
	ld.global.u32 	%r926, [%rd8+300];
	xor.b32  	%r976, %r976, %r926;
	ld.global.u32 	%r927, [%rd8+304];
	xor.b32  	%r975, %r975, %r927;
	ld.global.u32 	%r928, [%rd8+308];
	xor.b32  	%r974, %r974, %r928;
	ld.global.u32 	%r929, [%rd8+312];
	xor.b32  	%r973, %r973, %r929;
	ld.global.u32 	%r930, [%rd8+316];
	xor.b32  	%r972, %r972, %r930;
$L__BB0_111:
	add.s32 	%r1155, %r1155, 16;
	setp.ne.s32 	%p60, %r1155, 32;
	@%p60 bra 	$L__BB0_79;
	mad.lo.s32 	%r931, %r1149, -31, %r375;
	add.s32 	%r1149, %r931, 1;
	setp.ne.s32 	%p61, %r1149, 5;
	@%p61 bra 	$L__BB0_78;
	st.local.u32 	[%rd1+4], %r976;
	st.local.v2.u32 	[%rd1+8], {%r975, %r974};
	st.local.v2.u32 	[%rd1+16], {%r973, %r972};
$L__BB0_114:
	shr.u64 	%rd26, %rd3, 2;
	add.s32 	%r959, %r959, 1;
	setp.gt.u64 	%p62, %rd3, 3;
	@%p62 bra 	$L__BB0_2;
$L__BB0_115:
	setp.ge.s32 	%p63, %r1252, %r571;
	mov.b32 	%r1254, 0;
	@%p63 bra 	$L__BB0_118;
	mul.lo.s32 	%r934, %r4, 1703105765;
	sub.s32 	%r935, %r3, %r934;
	add.s32 	%r1246, %r935, 7340115;
	mov.u32 	%r936, %nctaid.x;
	mul.lo.s32 	%r556, %r1, %r936;
	mov.b32 	%r1254, 0;
$L__BB0_117:
	mov.u32 	%r560, %r974;
	mov.u32 	%r559, %r973;
	mov.u32 	%r974, %r972;
	shr.u32 	%r937, %r976, 2;
	xor.b32  	%r938, %r937, %r976;
	shl.b32 	%r939, %r974, 4;
	shl.b32 	%r940, %r938, 1;
	xor.b32  	%r941, %r940, %r939;
	xor.b32  	%r942, %r941, %r938;
	xor.b32  	%r973, %r942, %r974;
	add.s32 	%r943, %r1246, %r973;
	add.s32 	%r944, %r943, -362437;
	cvt.rn.f32.u32 	%f1, %r944;
	fma.rn.f32 	%f2, %f1, 0f2F800000, 0f2F000000;
	fma.rn.f32 	%f3, %f2, 0f40000000, 0fBF800000;
	shr.u32 	%r945, %r975, 2;
	xor.b32  	%r946, %r945, %r975;
	shl.b32 	%r947, %r973, 4;
	shl.b32 	%r948, %r946, 1;
	xor.b32  	%r949, %r948, %r947;
	xor.b32  	%r950, %r949, %r946;
	xor.b32  	%r972, %r950, %r973;
	add.s32 	%r951, %r1246, %r972;
	cvt.rn.f32.u32 	%f4, %r951;
	fma.rn.f32 	%f5, %f4, 0f2F800000, 0f2F000000;
	fma.rn.f32 	%f6, %f5, 0f40000000, 0fBF800000;
	mul.f32 	%f7, %f6, %f6;
	fma.rn.f32 	%f8, %f3, %f3, %f7;
	setp.le.f32 	%p64, %f8, 0f3F800000;
	selp.u32 	%r952, 1, 0, %p64;
	add.s32 	%r1254, %r1254, %r952;
	add.s32 	%r1252, %r1252, %r556;
	add.s32 	%r1246, %r1246, 724874;
	setp.lt.s32 	%p65, %r1252, %r571;
	mov.u32 	%r975, %r559;
	mov.u32 	%r976, %r560;
	@%p65 bra 	$L__BB0_117;
$L__BB0_118:
	cvta.to.global.u64 	%rd25, %rd10;
	atom.global.add.u32 	%r953, [%rd25], %r1254;
	ret;

}


// ===== COMPILED SASS (sm_100) =====

	.target	sm_100

	.elftype	@"ET_EXEC"


//--------------------- .note.nv.tkinfo           --------------------------
	.section	.note.nv.tkinfo,"",@"SHT_NOTE"
	.sectionflags	@"SHF_NOTE_NV_TKINFO"
	.tkinfo
        /*0018*/ 	.word	0x00000002
        /*0030*/ 	.string	""
        /*0030*/ 	.string	"ptxas"
        /*0030*/ 	.string	"Cuda compilation tools, release 13.0, V13.0.88"
        /*0030*/ 	.string	"Build cuda_13.0.r13.0/compiler.36424714_0"
        /*0030*/ 	.string	"-arch sm_100 -m 64 "



//--------------------- .note.nv.cuinfo           --------------------------
	.section	.note.nv.cuinfo,"",@"SHT_NOTE"
	.sectionflags	@"SHF_NOTE_NV_CUINFO"
        /*0018*/ 	.short	0x0002
        /*001a*/ 	.short	0x0064
        /*001c*/ 	.short	0x0082
	.zero		2


//--------------------- .nv.info                  --------------------------
	.section	.nv.info,"",@"SHT_CUDA_INFO"
	.align	4


	//----- nvinfo : EIATTR_REGCOUNT
	.align		4
        /*0000*/ 	.byte	0x04, 0x2f
        /*0002*/ 	.short	(.L_10 - .L_9)
	.align		4
.L_9:
        /*0004*/ 	.word	index@(_Z11estimate_piPiim)
        /*0008*/ 	.word	0x0000001f


	//----- nvinfo : EIATTR_FRAME_SIZE
	.align		4
.L_10:
        /*000c*/ 	.byte	0x04, 0x11
        /*000e*/ 	.short	(.L_12 - .L_11)
	.align		4
.L_11:
        /*0010*/ 	.word	index@(_Z11estimate_piPiim)
        /*0014*/ 	.word	0x00000030


	//----- nvinfo : EIATTR_MIN_STACK_SIZE
	.align		4
.L_12:
        /*0018*/ 	.byte	0x04, 0x12
        /*001a*/ 	.short	(.L_14 - .L_13)
	.align		4
.L_13:
        /*001c*/ 	.word	index@(_Z11estimate_piPiim)
        /*0020*/ 	.word	0x00000030
.L_14:


//--------------------- .nv.compat                --------------------------
	.section	.nv.compat,"",@"SHT_CUDA_COMPAT_INFO"
	.align	4
        /*0000*/ 	.byte	0x02, 0x09, 0x00, 0x00, 0x02, 0x02, 0x01, 0x00, 0x02, 0x05, 0x05, 0x00, 0x03, 0x07, 0x01, 0x01
        /*0010*/ 	.byte	0x02, 0x03, 0x00, 0x00, 0x02, 0x06, 0x01, 0x00, 0x04, 0x0b, 0x08, 0x00, 0x01, 0x00, 0x00, 0x00
        /*0020*/ 	.byte	0x00, 0x00, 0x00, 0x00


//--------------------- .nv.info._Z11estimate_piPiim --------------------------
	.section	.nv.info._Z11estimate_piPiim,"",@"SHT_CUDA_INFO"
	.sectionflags	@""
	.align	4


	//----- nvinfo : EIATTR_CUDA_API_VERSION
	.align		4
        /*0000*/ 	.byte	0x04, 0x37
        /*0002*/ 	.short	(.L_16 - .L_15)
.L_15:
        /*0004*/ 	.word	0x00000082


	//----- nvinfo : EIATTR_KPARAM_INFO
	.align		4
.L_16:
        /*0008*/ 	.byte	0x04, 0x17
        /*000a*/ 	.short	(.L_18 - .L_17)
.L_17:
        /*000c*/ 	.word	0x00000000
        /*0010*/ 	.short	0x0002
        /*0012*/ 	.short	0x0010
        /*0014*/ 	.byte	0x00, 0xf0, 0x21, 0x00


	//----- nvinfo : EIATTR_KPARAM_INFO
	.align		4
.L_18:
        /*0018*/ 	.byte	0x04, 0x17
        /*001a*/ 	.short	(.L_20 - .L_19)
.L_19:
        /*001c*/ 	.word	0x00000000
        /*0020*/ 	.short	0x0001
        /*0022*/ 	.short	0x0008
        /*0024*/ 	.byte	0x00, 0xf0, 0x11, 0x00


	//----- nvinfo : EIATTR_KPARAM_INFO
	.align		4
.L_20:
        /*0028*/ 	.byte	0x04, 0x17
        /*002a*/ 	.short	(.L_22 - .L_21)
.L_21:
        /*002c*/ 	.word	0x00000000
        /*0030*/ 	.short	0x0000
        /*0032*/ 	.short	0x0000
        /*0034*/ 	.byte	0x00, 0xf5, 0x21, 0x00


	//----- nvinfo : EIATTR_SPARSE_MMA_MASK
	.align		4
.L_22:
        /*0038*/ 	.byte	0x03, 0x50
        /*003a*/ 	.short	0x0000


	//----- nvinfo : EIATTR_MAXREG_COUNT
	.align		4
        /*003c*/ 	.byte	0x03, 0x1b
        /*003e*/ 	.short	0x00ff


	//----- nvinfo : EIATTR_MERCURY_ISA_VERSION
	.align		4
        /*0040*/ 	.byte	0x03, 0x5f
        /*0042*/ 	.short	0x0101


	//----- nvinfo : EIATTR_INT_WARP_WIDE_INSTR_OFFSETS
	.align		4
        /*0044*/ 	.byte	0x04, 0x31
        /*0046*/ 	.short	(.L_24 - .L_23)


	//   ....[0]....
.L_23:
        /*0048*/ 	.word	0x000029e0


	//   ....[1]....
        /*004c*/ 	.word	0x00002a00


	//----- nvinfo : EIATTR_VRC_CTA_INIT_COUNT
	.align		4
.L_24:
        /*0050*/ 	.byte	0x02, 0x4a
	.zero		1
	.zero		1


	//----- nvinfo : EIATTR_EXIT_INSTR_OFFSETS
	.align		4
        /*0054*/ 	.byte	0x04, 0x1c
        /*0056*/ 	.short	(.L_26 - .L_25)


	//   ....[0]....
.L_25:
        /*0058*/ 	.word	0x00002a50


	//----- nvinfo : EIATTR_CRS_STACK_SIZE
	.align		4
.L_26:
        /*005c*/ 	.byte	0x04, 0x1e
        /*005e*/ 	.short	(.L_28 - .L_27)
.L_27:
        /*0060*/ 	.word	0x00000000


	//----- nvinfo : EIATTR_CBANK_PARAM_SIZE
	.align		4
.L_28:
        /*0064*/ 	.byte	0x03, 0x19
        /*0066*/ 	.short	0x0018


	//----- nvinfo : EIATTR_PARAM_CBANK
	.align		4
        /*0068*/ 	.byte	0x04, 0x0a
        /*006a*/ 	.short	(.L_30 - .L_29)
	.align		4
.L_29:
        /*006c*/ 	.word	index@(.nv.constant0._Z11estimate_piPiim)
        /*0070*/ 	.short	0x0380
        /*0072*/ 	.short	0x0018


	//----- nvinfo : EIATTR_SW_WAR
	.align		4
.L_30:
        /*0074*/ 	.byte	0x04, 0x36
        /*0076*/ 	.short	(.L_32 - .L_31)
.L_31:
        /*0078*/ 	.word	0x00000008
.L_32:


//--------------------- .nv.callgraph             --------------------------
	.section	.nv.callgraph,"",@"SHT_CUDA_CALLGRAPH"
	.align	4
	.sectionentsize	8
	.align		4
        /*0000*/ 	.word	0x00000000
	.align		4
        /*0004*/ 	.word	0xffffffff
	.align		4
        /*0008*/ 	.word	0x00000000
	.align		4
        /*000c*/ 	.word	0xfffffffe
	.align		4
        /*0010*/ 	.word	0x00000000
	.align		4
        /*0014*/ 	.word	0xfffffffd
	.align		4
        /*0018*/ 	.word	0x00000000
	.align		4
        /*001c*/ 	.word	0xfffffffc


//--------------------- .nv.constant4             --------------------------
	.section	.nv.constant4,"a",@progbits
	.align	8
	.align		8
.nv.constant4:
        /*0000*/ 	.dword	precalc_xorwow_matrix
	.align		8
        /*0008*/ 	.dword	precalc_xorwow_offset_matrix
	.align		8
        /*0010*/ 	.dword	mrg32k3aM1
	.align		8
        /*0018*/ 	.dword	mrg32k3aM2
	.align		8
        /*0020*/ 	.dword	mrg32k3aM1SubSeq
	.align		8
        /*0028*/ 	.dword	mrg32k3aM2SubSeq
	.align		8
        /*0030*/ 	.dword	mrg32k3aM1Seq
	.align		8
        /*0038*/ 	.dword	mrg32k3aM2Seq


//--------------------- .nv.constant3             --------------------------
	.section	.nv.constant3,"a",@progbits
	.align	8
.nv.constant3:
	.type		__cr_lgamma_table,@object
	.size		__cr_lgamma_table,(.L_8 - __cr_lgamma_table)
__cr_lgamma_table:
        /*0000*/ 	.byte	0x00, 0x00, 0x00, 0x00, 0x00, 0x00, 0x00, 0x00, 0x00, 0x00, 0x00, 0x00, 0x00, 0x00, 0x00, 0x00
        /*0010*/ 	.byte	0xef, 0x39, 0xfa, 0xfe, 0x42, 0x2e, 0xe6, 0x3f, 0x02, 0x20, 0x2a, 0xfa, 0x0b, 0xab, 0xfc, 0x3f
        /*0020*/ 	.byte	0xf9, 0x2c, 0x92, 0x7c, 0xa7, 0x6c, 0x09, 0x40, 0xc9, 0x79, 0x44, 0x3c, 0x64, 0x26, 0x13, 0x40
        /*0030*/ 	.byte	0xca, 0x01, 0xcf, 0x3a, 0x27, 0x51, 0x1a, 0x40, 0x30, 0xcc, 0x2d, 0xf3, 0xe1, 0x0c, 0x21, 0x40
        /*0040*/ 	.byte	0x0d, 0xb7, 0xfc, 0x82, 0x8e, 0x35, 0x25, 0x40
.L_8:


//--------------------- .text._Z11estimate_piPiim --------------------------
	.section	.text._Z11estimate_piPiim,"ax",@progbits
	.align	128
        .global         _Z11estimate_piPiim
        .type           _Z11estimate_piPiim,@function
        .size           _Z11estimate_piPiim,(.L_x_15 - _Z11estimate_piPiim)
        .other          _Z11estimate_piPiim,@"STO_CUDA_ENTRY STV_DEFAULT"
_Z11estimate_piPiim:
.text._Z11estimate_piPiim:
[----:B------:R-:W0:Y:S01]  /*0000*/  LDC R1, c[0x0][0x37c] ;  /* 0x0000df00ff017b82 */ /* 0x000e220000000800 */
[----:B------:R-:W1:Y:S07]  /*0010*/  S2R R3, SR_TID.X ;  /* 0x0000000000037919 */ /* 0x000e6e0000002100 */
[----:B------:R-:W1:Y:S01]  /*0020*/  S2UR UR4, SR_CTAID.X ;  /* 0x00000000000479c3 */ /* 0x000e620000002500 */
[----:B------:R-:W2:Y:S01]  /*0030*/  LDCU.64 UR6, c[0x0][0x390] ;  /* 0x00007200ff0677ac */ /* 0x000ea20008000a00 */
[----:B0-----:R-:W-:Y:S01]  /*0040*/  VIADD R1, R1, 0xffffffd0 ;  /* 0xffffffd001017836 */ /* 0x001fe20000000000 */
[----:B------:R-:W-:Y:S05]  /*0050*/  BSSY.RECONVERGENT B0, `(.L_x_0) ;  /* 0x0000265000007945 */ /* 0x000fea0003800200 */
[----:B------:R-:W1:Y:S02]  /*0060*/  LDC R14, c[0x0][0x360] ;  /* 0x0000d800ff0e7b82 */ /* 0x000e640000000800 */
[----:B-1----:R-:W-:-:S05]  /*0070*/  IMAD R0, R14, UR4, R3 ;  /* 0x000000040e007c24 */ /* 0x002fca000f8e0203 */
[----:B--2---:R-:W-:Y:S02]  /*0080*/  IADD3 R12, P0, PT, R0, UR6, RZ ;  /* 0x00000006000c7c10 */ /* 0x004fe4000ff1e0ff */
[----:B------:R-:W-:Y:S02]  /*0090*/  SHF.R.S32.HI R15, RZ, 0x1f, R0 ;  /* 0x0000001fff0f7819 */ /* 0x000fe40000011400 */
[----:B------:R-:W-:Y:S02]  /*00a0*/  LOP3.LUT R12, R12, 0xaad26b49, RZ, 0x3c, !PT ;  /* 0xaad26b490c0c7812 */ /* 0x000fe400078e3cff */
[----:B------:R-:W-:Y:S01]  /*00b0*/  IADD3.X R13, PT, PT, R15, UR7, RZ, P0, !PT ;  /* 0x000000070f0d7c10 */ /* 0x000fe200087fe4ff */
[----:B------:R-:W0:Y:S01]  /*00c0*/  LDCU.64 UR6, c[0x0][0x358] ;  /* 0x00006b00ff0677ac */ /* 0x000e220008000a00 */
[----:B------:R-:W-:Y:S01]  /*00d0*/  ISETP.NE.AND P0, PT, R0, RZ, PT ;  /* 0x000000ff0000720c */ /* 0x000fe20003f05270 */
[----:B------:R-:W-:Y:S01]  /*00e0*/  IMAD R12, R12, 0x4182bed5, RZ ;  /* 0x4182bed50c0c7824 */ /* 0x000fe200078e02ff */
[----:B------:R-:W-:-:S03]  /*00f0*/  LOP3.LUT R13, R13, 0xf7dcefdd, RZ, 0x3c, !PT ;  /* 0xf7dcefdd0d0d7812 */ /* 0x000fc600078e3cff */
[C---:B------:R-:W-:Y:S01]  /*0100*/  VIADD R7, R12.reuse, 0x75bcd15 ;  /* 0x075bcd150c077836 */ /* 0x040fe20000000000 */
[C---:B------:R-:W-:Y:S01]  /*0110*/  LOP3.LUT R4, R12.reuse, 0x159a55e5, RZ, 0x3c, !PT ;  /* 0x159a55e50c047812 */ /* 0x040fe200078e3cff */
[----:B------:R-:W-:Y:S02]  /*0120*/  IMAD R9, R13, -0x658354e5, RZ ;  /* 0x9a7cab1b0d097824 */ /* 0x000fe400078e02ff */
[C---:B------:R-:W-:Y:S02]  /*0130*/  VIADD R3, R12.reuse, 0x583f19 ;  /* 0x00583f190c037836 */ /* 0x040fe40000000000 */
[C---:B------:R-:W-:Y:S01]  /*0140*/  VIADD R5, R9.reuse, 0x1f123bb5 ;  /* 0x1f123bb509057836 */ /* 0x040fe20000000000 */
[----:B------:R-:W-:Y:S02]  /*0150*/  IADD3 R6, PT, PT, R12, 0x64f0c9, R9 ;  /* 0x0064f0c90c067810 */ /* 0x000fe40007ffe009 */
[----:B------:R-:W-:Y:S02]  /*0160*/  LOP3.LUT R2, R9, 0x5491333, RZ, 0x3c, !PT ;  /* 0x0549133309027812 */ /* 0x000fe400078e3cff */
[----:B------:R1:W-:Y:S04]  /*0170*/  STL.64 [R1+0x8], R4 ;  /* 0x0000080401007387 */ /* 0x0003e80000100a00 */
[----:B------:R1:W-:Y:S04]  /*0180*/  STL.64 [R1], R6 ;  /* 0x0000000601007387 */ /* 0x0003e80000100a00 */
[----:B------:R1:W-:Y:S01]  /*0190*/  STL.64 [R1+0x10], R2 ;  /* 0x0000100201007387 */ /* 0x0003e20000100a00 */
[----:B0-----:R-:W-:Y:S05]  /*01a0*/  @!P0 BRA `(.L_x_1) ;  /* 0x00000024003c8947 */ /* 0x001fea0003800000 */
[----:B------:R-:W-:Y:S02]  /*01b0*/  IMAD.MOV.U32 R16, RZ, RZ, R0 ;  /* 0x000000ffff107224 */ /* 0x000fe400078e0000 */
[----:B-1----:R-:W-:-:S07]  /*01c0*/  IMAD.MOV.U32 R6, RZ, RZ, RZ ;  /* 0x000000ffff067224 */ /* 0x002fce00078e00ff */
.L_x_10:
[----:B------:R-:W-:Y:S01]  /*01d0*/  LOP3.LUT R20, R16, 0x3, RZ, 0xc0, !PT ;  /* 0x0000000310147812 */ /* 0x000fe200078ec0ff */
[----:B------:R-:W-:Y:S03]  /*01e0*/  BSSY.RECONVERGENT B1, `(.L_x_2) ;  /* 0x0000245000017945 */ /* 0x000fe60003800200 */
[----:B------:R-:W-:-:S04]  /*01f0*/  ISETP.NE.U32.AND P0, PT, R20, RZ, PT ;  /* 0x000000ff1400720c */ /* 0x000fc80003f05070 */
[----:B------:R-:W-:-:S13]  /*0200*/  ISETP.NE.AND.EX P0, PT, RZ, RZ, PT, P0 ;  /* 0x000000ffff00720c */ /* 0x000fda0003f05300 */
[----:B012---:R-:W-:Y:S05]  /*0210*/  @!P0 BRA `(.L_x_3) ;  /* 0x0000002400048947 */ /* 0x007fea0003800000 */
[----:B------:R-:W0:Y:S01]  /*0220*/  LDC.64 R8, c[0x4][RZ] ;  /* 0x01000000ff087b82 */ /* 0x000e220000000a00 */
[----:B------:R-:W-:Y:S01]  /*0230*/  IMAD.MOV.U32 R18, RZ, RZ, RZ ;  /* 0x000000ffff127224 */ /* 0x000fe200078e00ff */
[----:B------:R-:W-:Y:S02]  /*0240*/  CS2R R2, SRZ ;  /* 0x0000000000027805 */ /* 0x000fe4000001ff00 */
[----:B------:R-:W-:Y:S01]  /*0250*/  CS2R R4, SRZ ;  /* 0x0000000000047805 */ /* 0x000fe2000001ff00 */
[----:B------:R-:W-:Y:S02]  /*0260*/  IMAD.MOV.U32 R7, RZ, RZ, RZ ;  /* 0x000000ffff077224 */ /* 0x000fe400078e00ff */
[----:B0-----:R-:W-:-:S07]  /*0270*/  IMAD.WIDE.U32 R8, R6, 0xc80, R8 ;  /* 0x00000c8006087825 */ /* 0x001fce00078e0008 */
.L_x_5:
[----:B------:R-:W-:-:S06]  /*0280*/  IMAD R17, R18, 0x4, R1 ;  /* 0x0000000412117824 */ /* 0x000fcc00078e0201 */
[----:B------:R-:W5:Y:S01]  /*0290*/  LDL R17, [R17+0x4] ;  /* 0x0000040011117983 */ /* 0x000f620000100800 */
[----:B------:R-:W-:Y:S01]  /*02a0*/  IMAD.SHL.U32 R19, R18, 0x20, RZ ;  /* 0x0000002012137824 */ /* 0x000fe200078e00ff */
[----:B------:R-:W-:-:S06]  /*02b0*/  UMOV UR4, URZ ;  /* 0x000000ff00047c82 */ /* 0x000fcc0008000000 */
.L_x_4:
[----:B-----5:R-:W-:Y:S01]  /*02c0*/  SHF.R.U32.HI R23, RZ, UR4, R17 ;  /* 0x00000004ff177c19 */ /* 0x020fe20008011611 */
[----:B------:R-:W-:-:S03]  /*02d0*/  VIADD R10, R19, UR4 ;  /* 0x00000004130a7c36 */ /* 0x000fc60008000000 */
[----:B------:R-:W-:-:S04]  /*02e0*/  LOP3.LUT R11, R23, 0x1, RZ, 0xc0, !PT ;  /* 0x00000001170b7812 */ /* 0x000fc800078ec0ff */
[----:B------:R-:W-:Y:S01]  /*02f0*/  ISETP.NE.U32.AND P0, PT, R11, 0x1, PT ;  /* 0x000000010b00780c */ /* 0x000fe20003f05070 */
[----:B------:R-:W-:-:S03]  /*0300*/  IMAD R11, R10, 0x5, RZ ;  /* 0x000000050a0b7824 */ /* 0x000fc600078e02ff */
[----:B------:R-:W-:Y:S01]  /*0310*/  R2P PR, R23, 0x7e ;  /* 0x0000007e17007804 */ /* 0x000fe20000000000 */
[----:B------:R-:W-:-:S08]  /*0320*/  IMAD.WIDE.U32 R10, R11, 0x4, R8 ;  /* 0x000000040b0a7825 */ /* 0x000fd000078e0008 */
[----:B------:R-:W2:Y:S04]  /*0330*/  @!P0 LDG.E R22, desc[UR6][R10.64+0x10] ;  /* 0x000010060a168981 */ /* 0x000ea8000c1e1900 */
[----:B------:R-:W3:Y:S04]  /*0340*/  @P1 LDG.E R24, desc[UR6][R10.64+0x24] ;  /* 0x000024060a181981 */ /* 0x000ee8000c1e1900 */
[----:B------:R-:W4:Y:S04]  /*0350*/  @P2 LDG.E R26, desc[UR6][R10.64+0x38] ;  /* 0x000038060a1a2981 */ /* 0x000f28000c1e1900 */
[----:B------:R-:W4:Y:S04]  /*0360*/  @P3 LDG.E R28, desc[UR6][R10.64+0x4c] ;  /* 0x00004c060a1c3981 */ /* 0x000f28000c1e1900 */
[----:B------:R-:W4:Y:S04]  /*0370*/  @!P0 LDG.E R21, desc[UR6][R10.64+0x4] ;  /* 0x000004060a158981 */ /* 0x000f28000c1e1900 */
[----:B------:R-:W4:Y:S01]  /*0380*/  @P1 LDG.E R25, desc[UR6][R10.64+0x20] ;  /* 0x000020060a191981 */ /* 0x000f22000c1e1900 */
[----:B--2---:R-:W-:-:S03]  /*0390*/  @!P0 LOP3.LUT R3, R3, R22, RZ, 0x3c, !PT ;  /* 0x0000001603038212 */ /* 0x004fc600078e3cff */
[----:B------:R-:W2:Y:S01]  /*03a0*/  @!P0 LDG.E R22, desc[UR6][R10.64] ;  /* 0x000000060a168981 */ /* 0x000ea2000c1e1900 */
[----:B---3--:R-:W-:-:S03]  /*03b0*/  @P1 LOP3.LUT R3, R3, R24, RZ, 0x3c, !PT ;  /* 0x0000001803031212 */ /* 0x008fc600078e3cff */
[----:B------:R-:W3:Y:S01]  /*03c0*/  @P4 LDG.E R24, desc[UR6][R10.64+0x60] ;  /* 0x000060060a184981 */ /* 0x000ee2000c1e1900 */
[----:B----4-:R-:W-:-:S03]  /*03d0*/  @P2 LOP3.LUT R3, R3, R26, RZ, 0x3c, !PT ;  /* 0x0000001a03032212 */ /* 0x010fc600078e3cff */
[----:B------:R-:W4:Y:S01]  /*03e0*/  @P5 LDG.E R26, desc[UR6][R10.64+0x74] ;  /* 0x000074060a1a5981 */ /* 0x000f22000c1e1900 */
[----:B------:R-:W-:Y:S02]  /*03f0*/  @P3 LOP3.LUT R3, R3, R28, RZ, 0x3c, !PT ;  /* 0x0000001c03033212 */ /* 0x000fe400078e3cff */
[----:B------:R-:W-:Y:S02]  /*0400*/  @!P0 LOP3.LUT R4, R4, R21, RZ, 0x3c, !PT ;  /* 0x0000001504048212 */ /* 0x000fe400078e3cff */
[----:B------:R-:W4:Y:S01]  /*0410*/  @!P0 LDG.E R21, desc[UR6][R10.64+0xc] ;  /* 0x00000c060a158981 */ /* 0x000f22000c1e1900 */
[----:B--2---:R-:W-:-:S03]  /*0420*/  @!P0 LOP3.LUT R7, R7, R22, RZ, 0x3c, !PT ;  /* 0x0000001607078212 */ /* 0x004fc600078e3cff */
[----:B------:R-:W2:Y:S01]  /*0430*/  @!P0 LDG.E R22, desc[UR6][R10.64+0x8] ;  /* 0x000008060a168981 */ /* 0x000ea2000c1e1900 */
[----:B---3--:R-:W-:-:S03]  /*0440*/  @P4 LOP3.LUT R3, R3, R24, RZ, 0x3c, !PT ;  /* 0x0000001803034212 */ /* 0x008fc600078e3cff */
[----:B------:R-:W3:Y:S01]  /*0450*/  @P1 LDG.E R24, desc[UR6][R10.64+0x14] ;  /* 0x000014060a181981 */ /* 0x000ee2000c1e1900 */
[----:B----4-:R-:W-:-:S03]  /*0460*/  @!P0 LOP3.LUT R2, R2, R21, RZ, 0x3c, !PT ;  /* 0x0000001502028212 */ /* 0x010fc600078e3cff */
[----:B------:R-:W4:Y:S01]  /*0470*/  @P1 LDG.E R21, desc[UR6][R10.64+0x18] ;  /* 0x000018060a151981 */ /* 0x000f22000c1e1900 */
[----:B--2---:R-:W-:-:S03]  /*0480*/  @!P0 LOP3.LUT R5, R5, R22, RZ, 0x3c, !PT ;  /* 0x0000001605058212 */ /* 0x004fc600078e3cff */
[----:B------:R-:W2:Y:S01]  /*0490*/  @P1 LDG.E R22, desc[UR6][R10.64+0x1c] ;  /* 0x00001c060a161981 */ /* 0x000ea2000c1e1900 */
[----:B---3--:R-:W-:-:S03]  /*04a0*/  @P1 LOP3.LUT R7, R7, R24, RZ, 0x3c, !PT ;  /* 0x0000001807071212 */ /* 0x008fc600078e3cff */
[----:B------:R-:W3:Y:S01]  /*04b0*/  @P2 LDG.E R24, desc[UR6][R10.64+0x28] ;  /* 0x000028060a182981 */ /* 0x000ee2000c1e1900 */
[----:B------:R-:W-:-:S03]  /*04c0*/  @P1 LOP3.LUT R2, R2, R25, RZ, 0x3c, !PT ;  /* 0x0000001902021212 */ /* 0x000fc600078e3cff */
[----:B------:R-:W3:Y:S01]  /*04d0*/  @P2 LDG.E R25, desc[UR6][R10.64+0x34] ;  /* 0x000034060a192981 */ /* 0x000ee2000c1e1900 */
[----:B----4-:R-:W-:-:S03]  /*04e0*/  @P1 LOP3.LUT R4, R4, R21, RZ, 0x3c, !PT ;  /* 0x0000001504041212 */ /* 0x010fc600078e3cff */
[----:B------:R-:W4:Y:S01]  /*04f0*/  @P2 LDG.E R21, desc[UR6][R10.64+0x2c] ;  /* 0x00002c060a152981 */ /* 0x000f22000c1e1900 */
[----:B--2---:R-:W-:-:S03]  /*0500*/  @P1 LOP3.LUT R5, R5, R22, RZ, 0x3c, !PT ;  /* 0x0000001605051212 */ /* 0x004fc600078e3cff */
        /* <DEDUP_REMOVED lines=27> */
[----:B------:R-:W-:Y:S02]  /*06c0*/  LOP3.LUT P0, RZ, R23, 0x80, RZ, 0xc0, !PT ;  /* 0x0000008017ff7812 */ /* 0x000fe4000780c0ff */
[----:B------:R-:W-:Y:S02]  /*06d0*/  @P5 LOP3.LUT R2, R2, R25, RZ, 0x3c, !PT ;  /* 0x0000001902025212 */ /* 0x000fe400078e3cff */
        /* <DEDUP_REMOVED lines=17> */
[----:B------:R-:W-:Y:S02]  /*07f0*/  @P6 LOP3.LUT R3, R3, R26, RZ, 0x3c, !PT ;  /* 0x0000001a03036212 */ /* 0x000fe400078e3cff */
[----:B------:R-:W-:Y:S02]  /*0800*/  @P0 LOP3.LUT R2, R2, R25, RZ, 0x3c, !PT ;  /* 0x0000001902020212 */ /* 0x000fe400078e3cff */
[----:B----4-:R-:W-:Y:S02]  /*0810*/  @P0 LOP3.LUT R4, R4, R21, RZ, 0x3c, !PT ;  /* 0x0000001504040212 */ /* 0x010fe400078e3cff */
[----:B--2---:R-:W-:Y:S02]  /*0820*/  @P0 LOP3.LUT R5, R5, R22, RZ, 0x3c, !PT ;  /* 0x0000001605050212 */ /* 0x004fe400078e3cff */
[----:B---3--:R-:W-:Y:S02]  /*0830*/  @P0 LOP3.LUT R3, R3, R24, RZ, 0x3c, !PT ;  /* 0x0000001803030212 */ /* 0x008fe400078e3cff */
[----:B------:R-:W-:-:S13]  /*0840*/  R2P PR, R23.B1, 0x7f ;  /* 0x0000007f17007804 */ /* 0x000fda0000001000 */
[----:B------:R-:W2:Y:S04]  /*0850*/  @P0 LDG.E R22, desc[UR6][R10.64+0xa0] ;  /* 0x0000a0060a160981 */ /* 0x000ea8000c1e1900 */
[----:B------:R-:W3:Y:S04]  /*0860*/  @P0 LDG.E R21, desc[UR6][R10.64+0xa4] ;  /* 0x0000a4060a150981 */ /* 0x000ee8000c1e1900 */
[----:B------:R-:W4:Y:S04]  /*0870*/  @P0 LDG.E R24, desc[UR6][R10.64+0xb0] ;  /* 0x0000b0060a180981 */ /* 0x000f28000c1e1900 */
[----:B------:R-:W4:Y:S04]  /*0880*/  @P0 LDG.E R25, desc[UR6][R10.64+0xac] ;  /* 0x0000ac060a190981 */ /* 0x000f28000c1e1900 */
[----:B------:R-:W4:Y:S01]  /*0890*/  @P2 LDG.E R26, desc[UR6][R10.64+0xd0] ;  /* 0x0000d0060a1a2981 */ /* 0x000f22000c1e1900 */
[----:B--2---:R-:W-:-:S03]  /*08a0*/  @P0 LOP3.LUT R7, R7, R22, RZ, 0x3c, !PT ;  /* 0x0000001607070212 */ /* 0x004fc600078e3cff */
[----:B------:R-:W2:Y:S01]  /*08b0*/  @P0 LDG.E R22, desc[UR6][R10.64+0xa8] ;  /* 0x0000a8060a160981 */ /* 0x000ea2000c1e1900 */
[----:B---3--:R-:W-:-:S03]  /*08c0*/  @P0 LOP3.LUT R4, R4, R21, RZ, 0x3c, !PT ;  /* 0x0000001504040212 */ /* 0x008fc600078e3cff */
[----:B------:R-:W3:Y:S01]  /*08d0*/  @P1 LDG.E R21, desc[UR6][R10.64+0xb8] ;  /* 0x0000b8060a151981 */ /* 0x000ee2000c1e1900 */
[----:B----4-:R-:W-:-:S03]  /*08e0*/  @P0 LOP3.LUT R3, R3, R24, RZ, 0x3c, !PT ;  /* 0x0000001803030212 */ /* 0x010fc600078e3cff */
[----:B------:R-:W4:Y:S01]  /*08f0*/  @P1 LDG.E R24, desc[UR6][R10.64+0xbc] ;  /* 0x0000bc060a181981 */ /* 0x000f22000c1e1900 */
[----:B--2---:R-:W-:-:S03]  /*0900*/  @P0 LOP3.LUT R5, R5, R22, RZ, 0x3c, !PT ;  /* 0x0000001605050212 */ /* 0x004fc600078e3cff */
[----:B------:R-:W2:Y:S01]  /*0910*/  @P1 LDG.E R22, desc[UR6][R10.64+0xb4] ;  /* 0x0000b4060a161981 */ /* 0x000ea2000c1e1900 */
[----:B------:R-:W-:-:S03]  /*0920*/  @P0 LOP3.LUT R2, R2, R25, RZ, 0x3c, !PT ;  /* 0x0000001902020212 */ /* 0x000fc600078e3cff */
[----:B------:R-:W2:Y:S01]  /*0930*/  @P1 LDG.E R25, desc[UR6][R10.64+0xc0] ;  /* 0x0000c0060a191981 */ /* 0x000ea2000c1e1900 */
[----:B------:R-:W-:Y:S02]  /*0940*/  LOP3.LUT P0, RZ, R23, 0x8000, RZ, 0xc0, !PT ;  /* 0x0000800017ff7812 */ /* 0x000fe4000780c0ff */
[----:B---3--:R-:W-:Y:S01]  /*0950*/  @P1 LOP3.LUT R4, R4, R21, RZ, 0x3c, !PT ;  /* 0x0000001504041212 */ /* 0x008fe200078e3cff */
[----:B------:R-:W3:Y:S01]  /*0960*/  @P2 LDG.E R23, desc[UR6][R10.64+0xd4] ;  /* 0x0000d4060a172981 */ /* 0x000ee2000c1e1900 */
[----:B----4-:R-:W-:-:S03]  /*0970*/  @P1 LOP3.LUT R5, R5, R24, RZ, 0x3c, !PT ;  /* 0x0000001805051212 */ /* 0x010fc600078e3cff */
[----:B------:R-:W4:Y:S04]  /*0980*/  @P2 LDG.E R24, desc[UR6][R10.64+0xc8] ;  /* 0x0000c8060a182981 */ /* 0x000f28000c1e1900 */
[----:B------:R-:W4:Y:S01]  /*0990*/  @P2 LDG.E R21, desc[UR6][R10.64+0xcc] ;  /* 0x0000cc060a152981 */ /* 0x000f22000c1e1900 */
[----:B--2---:R-:W-:-:S03]  /*09a0*/  @P1 LOP3.LUT R7, R7, R22, RZ, 0x3c, !PT ;  /* 0x0000001607071212 */ /* 0x004fc600078e3cff */
[----:B------:R-:W2:Y:S04]  /*09b0*/  @P0 LDG.E R28, desc[UR6][R10.64+0x13c] ;  /* 0x00013c060a1c0981 */ /* 0x000ea8000c1e1900 */
[----:B------:R-:W2:Y:S01]  /*09c0*/  @P1 LDG.E R22, desc[UR6][R10.64+0xc4] ;  /* 0x0000c4060a161981 */ /* 0x000ea2000c1e1900 */
[----:B------:R-:W-:Y:S02]  /*09d0*/  @P1 LOP3.LUT R2, R2, R25, RZ, 0x3c, !PT ;  /* 0x0000001902021212 */ /* 0x000fe400078e3cff */
[----:B------:R-:W-:Y:S02]  /*09e0*/  @P2 LOP3.LUT R5, R5, R26, RZ, 0x3c, !PT ;  /* 0x0000001a05052212 */ /* 0x000fe400078e3cff */
[----:B---3--:R-:W-:Y:S01]  /*09f0*/  @P2 LOP3.LUT R2, R2, R23, RZ, 0x3c, !PT ;  /* 0x0000001702022212 */ /* 0x008fe200078e3cff */
[----:B------:R-:W3:Y:S01]  /*0a00*/  @P3 LDG.E R26, desc[UR6][R10.64+0xe4] ;  /* 0x0000e4060a1a3981 */ /* 0x000ee2000c1e1900 */
[----:B----4-:R-:W-:-:S03]  /*0a10*/  @P2 LOP3.LUT R7, R7, R24, RZ, 0x3c, !PT ;  /* 0x0000001807072212 */ /* 0x010fc600078e3cff */
[----:B------:R-:W4:Y:S01]  /*0a20*/  @P3 LDG.E R24, desc[UR6][R10.64+0xdc] ;  /* 0x0000dc060a183981 */ /* 0x000f22000c1e1900 */
[----:B------:R-:W-:-:S03]  /*0a30*/  @P2 LOP3.LUT R4, R4, R21, RZ, 0x3c, !PT ;  /* 0x0000001504042212 */ /* 0x000fc600078e3cff */
        /* <DEDUP_REMOVED lines=8> */
[----:B------:R-:W-:-:S03]  /*0ac0*/  @P3 LOP3.LUT R4, R4, R21, RZ, 0x3c, !PT ;  /* 0x0000001504043212 */ /* 0x000fc600078e3cff */
[----:B------:R-:W4:Y:S01]  /*0ad0*/  @P4 LDG.E R21, desc[UR6][R10.64+0xf4] ;  /* 0x0000f4060a154981 */ /* 0x000f22000c1e1900 */
[----:B------:R-:W-:-:S03]  /*0ae0*/  @P3 LOP3.LUT R2, R2, R23, RZ, 0x3c, !PT ;  /* 0x0000001702023212 */ /* 0x000fc600078e3cff */
        /* <DEDUP_REMOVED lines=33> */
[----:B------:R-:W-:-:S04]  /*0d00*/  UIADD3 UR4, UPT, UPT, UR4, 0x10, URZ ;  /* 0x0000001004047890 */ /* 0x000fc8000fffe0ff */
[----:B------:R-:W-:Y:S01]  /*0d10*/  UISETP.NE.AND UP0, UPT, UR4, 0x20, UPT ;  /* 0x000000200400788c */ /* 0x000fe2000bf05270 */
[----:B---3--:R-:W-:Y:S02]  /*0d20*/  @P0 LOP3.LUT R5, R5, R26, RZ, 0x3c, !PT ;  /* 0x0000001a05050212 */ /* 0x008fe400078e3cff */
[----:B----4-:R-:W-:Y:S02]  /*0d30*/  @P0 LOP3.LUT R7, R7, R24, RZ, 0x3c, !PT ;  /* 0x0000001807070212 */ /* 0x010fe400078e3cff */
[----:B------:R-:W-:Y:S02]  /*0d40*/  @P0 LOP3.LUT R4, R4, R21, RZ, 0x3c, !PT ;  /* 0x0000001504040212 */ /* 0x000fe400078e3cff */
[----:B------:R-:W-:Y:S02]  /*0d50*/  @P0 LOP3.LUT R2, R2, R23, RZ, 0x3c, !PT ;  /* 0x0000001702020212 */ /* 0x000fe400078e3cff */
[----:B--2---:R-:W-:-:S04]  /*0d60*/  @P6 LOP3.LUT R3, R3, R22, RZ, 0x3c, !PT ;  /* 0x0000001603036212 */ /* 0x004fc800078e3cff */
[----:B------:R-:W-:Y:S01]  /*0d70*/  @P0 LOP3.LUT R3, R3, R28, RZ, 0x3c, !PT ;  /* 0x0000001c03030212 */ /* 0x000fe200078e3cff */
[----:B------:R-:W-:Y:S06]  /*0d80*/  BRA.U UP0, `(.L_x_4) ;  /* 0xfffffff5004c7547 */ /* 0x000fec000b83ffff */
[----:B------:R-:W-:-:S05]  /*0d90*/  VIADD R18, R18, 0x1 ;  /* 0x0000000112127836 */ /* 0x000fca0000000000 */
[----:B------:R-:W-:-:S13]  /*0da0*/  ISETP.NE.AND P0, PT, R18, 0x5, PT ;  /* 0x000000051200780c */ /* 0x000fda0003f05270 */
[----:B------:R-:W-:Y:S05]  /*0db0*/  @P0 BRA `(.L_x_5) ;  /* 0xfffffff400300947 */ /* 0x000fea000383ffff */
[----:B------:R0:W-:Y:S01]  /*0dc0*/  STL [R1+0x4], R7 ;  /* 0x0000040701007387 */ /* 0x0001e20000100800 */
[----:B------:R-:W-:-:S03]  /*0dd0*/  ISETP.NE.U32.AND P0, PT, R20, 0x1, PT ;  /* 0x000000011400780c */ /* 0x000fc60003f05070 */
[----:B------:R0:W-:Y:S01]  /*0de0*/  STL.64 [R1+0x8], R4 ;  /* 0x0000080401007387 */ /* 0x0001e20000100a00 */
[----:B------:R-:W-:-:S03]  /*0df0*/  ISETP.NE.AND.EX P0, PT, RZ, RZ, PT, P0 ;  /* 0x000000ffff00720c */ /* 0x000fc60003f05300 */
[----:B------:R0:W-:Y:S10]  /*0e00*/  STL.64 [R1+0x10], R2 ;  /* 0x0000100201007387 */ /* 0x0001f40000100a00 */
[----:B------:R-:W-:Y:S05]  /*0e10*/  @!P0 BRA `(.L_x_3) ;  /* 0x0000001800048947 */ /* 0x000fea0003800000 */
[----:B------:R-:W-:Y:S01]  /*0e20*/  UMOV UR4, URZ ;  /* 0x000000ff00047c82 */ /* 0x000fe20008000000 */
[----:B------:R-:W-:Y:S01]  /*0e30*/  UMOV UR5, URZ ;  /* 0x000000ff00057c82 */ /* 0x000fe20008000000 */
[----:B------:R-:W-:Y:S02]  /*0e40*/  IMAD.MOV.U32 R18, RZ, RZ, RZ ;  /* 0x000000ffff127224 */ /* 0x000fe400078e00ff */
[----:B0-----:R-:W-:Y:S02]  /*0e50*/  IMAD.MOV.U32 R7, RZ, RZ, RZ ;  /* 0x000000ffff077224 */ /* 0x001fe400078e00ff */
[----:B------:R-:W-:Y:S02]  /*0e60*/  IMAD.U32 R3, RZ, RZ, UR4 ;  /* 0x00000004ff037e24 */ /* 0x000fe4000f8e00ff */
[----:B------:R-:W-:Y:S02]  /*0e70*/  IMAD.U32 R2, RZ, RZ, UR5 ;  /* 0x00000005ff027e24 */ /* 0x000fe4000f8e00ff */
[----:B------:R-:W-:-:S02]  /*0e80*/  IMAD.U32 R5, RZ, RZ, UR4 ;  /* 0x00000004ff057e24 */ /* 0x000fc4000f8e00ff */
[----:B------:R-:W-:-:S07]  /*0e90*/  IMAD.U32 R4, RZ, RZ, UR5 ;  /* 0x00000005ff047e24 */ /* 0x000fce000f8e00ff */
.L_x_7:
[----:B------:R-:W-:-:S06]  /*0ea0*/  IMAD R17, R18, 0x4, R1 ;  /* 0x0000000412117824 */ /* 0x000fcc00078e0201 */
[----:B------:R-:W5:Y:S01]  /*0eb0*/  LDL R17, [R17+0x4] ;  /* 0x0000040011117983 */ /* 0x000f620000100800 */
[----:B------:R-:W-:Y:S01]  /*0ec0*/  IMAD.SHL.U32 R19, R18, 0x20, RZ ;  /* 0x0000002012137824 */ /* 0x000fe200078e00ff */
[----:B------:R-:W-:-:S06]  /*0ed0*/  UMOV UR4, URZ ;  /* 0x000000ff00047c82 */ /* 0x000fcc0008000000 */
.L_x_6:
        /* <DEDUP_REMOVED lines=181> */
[----:B------:R-:W-:Y:S05]  /*1a30*/  @P0 BRA `(.L_x_3) ;  /* 0x0000000800fc0947 */ /* 0x000fea0003800000 */
[----:B------:R-:W-:Y:S01]  /*1a40*/  UMOV UR4, URZ ;  /* 0x000000ff00047c82 */ /* 0x000fe20008000000 */
[----:B------:R-:W-:Y:S01]  /*1a50*/  UMOV UR5, URZ ;  /* 0x000000ff00057c82 */ /* 0x000fe20008000000 */
[----:B------:R-:W-:Y:S02]  /*1a60*/  IMAD.MOV.U32 R18, RZ, RZ, RZ ;  /* 0x000000ffff127224 */ /* 0x000fe400078e00ff */
[----:B-1----:R-:W-:Y:S02]  /*1a70*/  IMAD.MOV.U32 R7, RZ, RZ, RZ ;  /* 0x000000ffff077224 */ /* 0x002fe400078e00ff */
[----:B------:R-:W-:Y:S02]  /*1a80*/  IMAD.U32 R3, RZ, RZ, UR4 ;  /* 0x00000004ff037e24 */ /* 0x000fe4000f8e00ff */
[----:B------:R-:W-:Y:S02]  /*1a90*/  IMAD.U32 R2, RZ, RZ, UR5 ;  /* 0x00000005ff027e24 */ /* 0x000fe4000f8e00ff */
[----:B------:R-:W-:-:S02]  /*1aa0*/  IMAD.U32 R5, RZ, RZ, UR4 ;  /* 0x00000004ff057e24 */ /* 0x000fc4000f8e00ff */
[----:B------:R-:W-:-:S07]  /*1ab0*/  IMAD.U32 R4, RZ, RZ, UR5 ;  /* 0x00000005ff047e24 */ /* 0x000fce000f8e00ff */
.L_x_9:
[----:B------:R-:W-:-:S06]  /*1ac0*/  IMAD R17, R18, 0x4, R1 ;  /* 0x0000000412117824 */ /* 0x000fcc00078e0201 */
[----:B------:R-:W5:Y:S01]  /*1ad0*/  LDL R17, [R17+0x4] ;  /* 0x0000040011117983 */ /* 0x000f620000100800 */
[----:B------:R-:W-:Y:S01]  /*1ae0*/  IMAD.SHL.U32 R19, R18, 0x20, RZ ;  /* 0x0000002012137824 */ /* 0x000fe200078e00ff */
[----:B------:R-:W-:-:S06]  /*1af0*/  UMOV UR4, URZ ;  /* 0x000000ff00047c82 */ /* 0x000fcc0008000000 */
.L_x_8:
        /* <DEDUP_REMOVED lines=10> */
[----:B------:R-:W4:Y:S04]  /*1ba0*/  @!P0 LDG.E R20, desc[UR6][R10.64] ;  /* 0x000000060a148981 */ /* 0x000f28000c1e1900 */
[----:B------:R-:W4:Y:S04]  /*1bb0*/  @P3 LDG.E R21, desc[UR6][R10.64+0x4c] ;  /* 0x00004c060a153981 */ /* 0x000f28000c1e1900 */
[----:B------:R-:W4:Y:S04]  /*1bc0*/  @!P0 LDG.E R23, desc[UR6][R10.64+0xc] ;  /* 0x00000c060a178981 */ /* 0x000f28000c1e1900 */
[----:B------:R-:W4:Y:S01]  /*1bd0*/  @P4 LDG.E R25, desc[UR6][R10.64+0x54] ;  /* 0x000054060a194981 */ /* 0x000f22000c1e1900 */
[----:B--2---:R-:W-:-:S03]  /*1be0*/  @!P0 LOP3.LUT R3, R3, R22, RZ, 0x3c, !PT ;  /* 0x0000001603038212 */ /* 0x004fc600078e3cff */
[----:B------:R-:W2:Y:S01]  /*1bf0*/  @P4 LDG.E R22, desc[UR6][R10.64+0x60] ;  /* 0x000060060a164981 */ /* 0x000ea2000c1e1900 */
[----:B---3--:R-:W-:-:S03]  /*1c00*/  @P1 LOP3.LUT R3, R3, R26, RZ, 0x3c, !PT ;  /* 0x0000001a03031212 */ /* 0x008fc600078e3cff */
[----:B------:R-:W3:Y:S01]  /*1c10*/  @P5 LDG.E R26, desc[UR6][R10.64+0x74] ;  /* 0x000074060a1a5981 */ /* 0x000ee2000c1e1900 */
[----:B----4-:R-:W-:Y:S02]  /*1c20*/  @P2 LOP3.LUT R3, R3, R28, RZ, 0x3c, !PT ;  /* 0x0000001c03032212 */ /* 0x010fe400078e3cff */
[----:B------:R-:W-:Y:S02]  /*1c30*/  @!P0 LOP3.LUT R7, R7, R20, RZ, 0x3c, !PT ;  /* 0x0000001407078212 */ /* 0x000fe400078e3cff */
[----:B------:R-:W4:Y:S01]  /*1c40*/  @!P0 LDG.E R20, desc[UR6][R10.64+0x8] ;  /* 0x000008060a148981 */ /* 0x000f22000c1e1900 */
[----:B------:R-:W-:-:S03]  /*1c50*/  @P3 LOP3.LUT R3, R3, R21, RZ, 0x3c, !PT ;  /* 0x0000001503033212 */ /* 0x000fc600078e3cff */
[----:B------:R-:W3:Y:S01]  /*1c60*/  @!P0 LDG.E R21, desc[UR6][R10.64+0x4] ;  /* 0x000004060a158981 */ /* 0x000ee2000c1e1900 */
[----:B------:R-:W-:-:S03]  /*1c70*/  @!P0 LOP3.LUT R2, R2, R23, RZ, 0x3c, !PT ;  /* 0x0000001702028212 */ /* 0x000fc600078e3cff */
[----:B------:R-:W3:Y:S01]  /*1c80*/  @P1 LDG.E R23, desc[UR6][R10.64+0x20] ;  /* 0x000020060a171981 */ /* 0x000ee2000c1e1900 */
[----:B--2---:R-:W-:-:S03]  /*1c90*/  @P4 LOP3.LUT R3, R3, R22, RZ, 0x3c, !PT ;  /* 0x0000001603034212 */ /* 0x004fc600078e3cff */
[----:B------:R-:W2:Y:S01]  /*1ca0*/  @P1 LDG.E R22, desc[UR6][R10.64+0x1c] ;  /* 0x00001c060a161981 */ /* 0x000ea2000c1e1900 */
[----:B----4-:R-:W-:-:S03]  /*1cb0*/  @!P0 LOP3.LUT R5, R5, R20, RZ, 0x3c, !PT ;  /* 0x0000001405058212 */ /* 0x010fc600078e3cff */
[----:B------:R-:W4:Y:S01]  /*1cc0*/  @P1 LDG.E R20, desc[UR6][R10.64+0x14] ;  /* 0x000014060a141981 */ /* 0x000f22000c1e1900 */
[----:B---3--:R-:W-:-:S03]  /*1cd0*/  @!P0 LOP3.LUT R4, R4, R21, RZ, 0x3c, !PT ;  /* 0x0000001504048212 */ /* 0x008fc600078e3cff */
[----:B------:R-:W3:Y:S01]  /*1ce0*/  @P1 LDG.E R21, desc[UR6][R10.64+0x18] ;  /* 0x000018060a151981 */ /* 0x000ee2000c1e1900 */
[----:B------:R-:W-:-:S03]  /*1cf0*/  @P5 LOP3.LUT R3, R3, R26, RZ, 0x3c, !PT ;  /* 0x0000001a03035212 */ /* 0x000fc600078e3cff */
[----:B------:R-:W3:Y:S01]  /*1d00*/  @P6 LDG.E R26, desc[UR6][R10.64+0x88] ;  /* 0x000088060a1a6981 */ /* 0x000ee2000c1e1900 */
[----:B------:R-:W-:-:S03]  /*1d10*/  @P1 LOP3.LUT R2, R2, R23, RZ, 0x3c, !PT ;  /* 0x0000001702021212 */ /* 0x000fc600078e3cff */
[----:B------:R-:W3:Y:S01]  /*1d20*/  @P2 LDG.E R23, desc[UR6][R10.64+0x34] ;  /* 0x000034060a172981 */ /* 0x000ee2000c1e1900 */
[----:B--2---:R-:W-:-:S03]  /*1d30*/  @P1 LOP3.LUT R5, R5, R22, RZ, 0x3c, !PT ;  /* 0x0000001605051212 */ /* 0x004fc600078e3cff */
[----:B------:R-:W2:Y:S01]  /*1d40*/  @P2 LDG.E R22, desc[UR6][R10.64+0x30] ;  /* 0x000030060a162981 */ /* 0x000ea2000c1e1900 */
[----:B----4-:R-:W-:-:S03]  /*1d50*/  @P1 LOP3.LUT R7, R7, R20, RZ, 0x3c, !PT ;  /* 0x0000001407071212 */ /* 0x010fc600078e3cff */
[----:B------:R-:W4:Y:S01]  /*1d60*/  @P2 LDG.E R20, desc[UR6][R10.64+0x28] ;  /* 0x000028060a142981 */ /* 0x000f22000c1e1900 */
[----:B---3--:R-:W-:-:S03]  /*1d70*/  @P1 LOP3.LUT R4, R4, R21, RZ, 0x3c, !PT ;  /* 0x0000001504041212 */ /* 0x008fc600078e3cff */
        /* <DEDUP_REMOVED lines=21> */
[----:B------:R-:W-:Y:S02]  /*1ed0*/  @P4 LOP3.LUT R4, R4, R25, RZ, 0x3c, !PT ;  /* 0x0000001904044212 */ /* 0x000fe400078e3cff */
[----:B------:R-:W-:Y:S01]  /*1ee0*/  LOP3.LUT P0, RZ, R24, 0x80, RZ, 0xc0, !PT ;  /* 0x0000008018ff7812 */ /* 0x000fe2000780c0ff */
        /* <DEDUP_REMOVED lines=20> */
[----:B------:R-:W-:Y:S02]  /*2030*/  @P0 LOP3.LUT R3, R3, R26, RZ, 0x3c, !PT ;  /* 0x0000001a03030212 */ /* 0x000fe400078e3cff */
[----:B------:R-:W-:Y:S02]  /*2040*/  @P0 LOP3.LUT R2, R2, R23, RZ, 0x3c, !PT ;  /* 0x0000001702020212 */ /* 0x000fe400078e3cff */
[----:B--2---:R-:W-:Y:S02]  /*2050*/  @P0 LOP3.LUT R5, R5, R22, RZ, 0x3c, !PT ;  /* 0x0000001605050212 */ /* 0x004fe400078e3cff */
[----:B----4-:R-:W-:Y:S02]  /*2060*/  @P0 LOP3.LUT R7, R7, R20, RZ, 0x3c, !PT ;  /* 0x0000001407070212 */ /* 0x010fe400078e3cff */
[----:B---3--:R-:W-:-:S02]  /*2070*/  @P0 LOP3.LUT R4, R4, R21, RZ, 0x3c, !PT ;  /* 0x0000001504040212 */ /* 0x008fc400078e3cff */
[----:B------:R-:W-:-:S13]  /*2080*/  R2P PR, R24.B1, 0x7f ;  /* 0x0000007f18007804 */ /* 0x000fda0000001000 */
[----:B------:R-:W2:Y:S04]  /*2090*/  @P0 LDG.E R20, desc[UR6][R10.64+0xa0] ;  /* 0x0000a0060a140981 */ /* 0x000ea8000c1e1900 */
[----:B------:R-:W3:Y:S04]  /*20a0*/  @P0 LDG.E R22, desc[UR6][R10.64+0xa8] ;  /* 0x0000a8060a160981 */ /* 0x000ee8000c1e1900 */
[----:B------:R-:W4:Y:S04]  /*20b0*/  @P0 LDG.E R21, desc[UR6][R10.64+0xa4] ;  /* 0x0000a4060a150981 */ /* 0x000f28000c1e1900 */
        /* <DEDUP_REMOVED lines=13> */
[----:B--2---:R-:W-:Y:S02]  /*2190*/  @P0 LOP3.LUT R3, R3, R20, RZ, 0x3c, !PT ;  /* 0x0000001403030212 */ /* 0x004fe400078e3cff */
[----:B------:R-:W-:Y:S01]  /*21a0*/  LOP3.LUT P0, RZ, R24, 0x8000, RZ, 0xc0, !PT ;  /* 0x0000800018ff7812 */ /* 0x000fe2000780c0ff */
[----:B------:R-:W2:Y:S01]  /*21b0*/  @P2 LDG.E R20, desc[UR6][R10.64+0xd8] ;  /* 0x0000d8060a142981 */ /* 0x000ea2000c1e1900 */
[----:B---3--:R-:W-:-:S03]  /*21c0*/  @P1 LOP3.LUT R7, R7, R22, RZ, 0x3c, !PT ;  /* 0x0000001607071212 */ /* 0x008fc600078e3cff */
[----:B------:R-:W3:Y:S04]  /*21d0*/  @P1 LDG.E R22, desc[UR6][R10.64+0xc4] ;  /* 0x0000c4060a161981 */ /* 0x000ee8000c1e1900 */
[----:B------:R-:W2:Y:S01]  /*21e0*/  @P2 LDG.E R24, desc[UR6][R10.64+0xc8] ;  /* 0x0000c8060a182981 */ /* 0x000ea2000c1e1900 */
[----:B------:R-:W-:Y:S02]  /*21f0*/  @P1 LOP3.LUT R4, R4, R25, RZ, 0x3c, !PT ;  /* 0x0000001904041212 */ /* 0x000fe400078e3cff */
[----:B----4-:R-:W-:Y:S01]  /*2200*/  @P1 LOP3.LUT R2, R2, R21, RZ, 0x3c, !PT ;  /* 0x0000001502021212 */ /* 0x010fe200078e3cff */
[----:B------:R-:W4:Y:S01]  /*2210*/  @P2 LDG.E R25, desc[UR6][R10.64+0xd4] ;  /* 0x0000d4060a192981 */ /* 0x000f22000c1e1900 */
[----:B------:R-:W-:-:S03]  /*2220*/  @P2 LOP3.LUT R4, R4, R23, RZ, 0x3c, !PT ;  /* 0x0000001704042212 */ /* 0x000fc600078e3cff */
[----:B------:R-:W4:Y:S01]  /*2230*/  @P3 LDG.E R21, desc[UR6][R10.64+0xe0] ;  /* 0x0000e0060a153981 */ /* 0x000f22000c1e1900 */
[----:B------:R-:W-:-:S03]  /*2240*/  @P2 LOP3.LUT R5, R5, R26, RZ, 0x3c, !PT ;  /* 0x0000001a05052212 */ /* 0x000fc600078e3cff */
[----:B------:R-:W4:Y:S04]  /*2250*/  @P3 LDG.E R23, desc[UR6][R10.64+0xe8] ;  /* 0x0000e8060a173981 */ /* 0x000f28000c1e1900 */
[----:B------:R-:W4:Y:S01]  /*2260*/  @P3 LDG.E R26, desc[UR6][R10.64+0xec] ;  /* 0x0000ec060a1a3981 */ /* 0x000f22000c1e1900 */
[----:B---3--:R-:W-:-:S03]  /*2270*/  @P1 LOP3.LUT R3, R3, R22, RZ, 0x3c, !PT ;  /* 0x0000001603031212 */ /* 0x008fc600078e3cff */
[----:B------:R-:W3:Y:S01]  /*2280*/  @P3 LDG.E R22, desc[UR6][R10.64+0xdc] ;  /* 0x0000dc060a163981 */ /* 0x000ee2000c1e1900 */
[----:B--2---:R-:W-:-:S03]  /*2290*/  @P2 LOP3.LUT R7, R7, R24, RZ, 0x3c, !PT ;  /* 0x0000001807072212 */ /* 0x004fc600078e3cff */
[----:B------:R-:W2:Y:S01]  /*22a0*/  @P3 LDG.E R24, desc[UR6][R10.64+0xe4] ;  /* 0x0000e4060a183981 */ /* 0x000ea2000c1e1900 */
[----:B------:R-:W-:Y:S02]  /*22b0*/  @P2 LOP3.LUT R3, R3, R20, RZ, 0x3c, !PT ;  /* 0x0000001403032212 */ /* 0x000fe400078e3cff */
[----:B----4-:R-:W-:Y:S01]  /*22c0*/  @P2 LOP3.LUT R2, R2, R25, RZ, 0x3c, !PT ;  /* 0x0000001902022212 */ /* 0x010fe200078e3cff */
[----:B------:R-:W4:Y:S01]  /*22d0*/  @P4 LDG.E R20, desc[UR6][R10.64+0xf0] ;  /* 0x0000f0060a144981 */ /* 0x000f22000c1e1900 */
[----:B------:R-:W-:-:S03]  /*22e0*/  @P3 LOP3.LUT R4, R4, R21, RZ, 0x3c, !PT ;  /* 0x0000001504043212 */ /* 0x000fc600078e3cff */
        /* <DEDUP_REMOVED lines=10> */
[----:B----4-:R-:W-:-:S03]  /*2390*/  @P4 LOP3.LUT R7, R7, R20, RZ, 0x3c, !PT ;  /* 0x0000001407074212 */ /* 0x010fc600078e3cff */
[----:B------:R-:W4:Y:S01]  /*23a0*/  @P5 LDG.E R20, desc[UR6][R10.64+0x10c] ;  /* 0x00010c060a145981 */ /* 0x000f22000c1e1900 */
[----:B------:R-:W-:-:S03]  /*23b0*/  @P4 LOP3.LUT R4, R4, R21, RZ, 0x3c, !PT ;  /* 0x0000001504044212 */ /* 0x000fc600078e3cff */
[----:B------:R-:W4:Y:S01]  /*23c0*/  @P5 LDG.E R21, desc[UR6][R10.64+0x110] ;  /* 0x000110060a155981 */ /* 0x000f22000c1e1900 */
[----:B------:R-:W-:-:S03]  /*23d0*/  @P4 LOP3.LUT R2, R2, R23, RZ, 0x3c, !PT ;  /* 0x0000001702024212 */ /* 0x000fc600078e3cff */
[----:B------:R-:W4:Y:S01]  /*23e0*/  @P6 LDG.E R23, desc[UR6][R10.64+0x11c] ;  /* 0x00011c060a176981 */ /* 0x000f22000c1e1900 */
[----:B------:R-:W-:-:S03]  /*23f0*/  @P5 LOP3.LUT R7, R7, R26, RZ, 0x3c, !PT ;  /* 0x0000001a07075212 */ /* 0x000fc600078e3cff */
        /* <DEDUP_REMOVED lines=9> */
[----:B------:R-:W4:Y:S04]  /*2490*/  @P6 LDG.E R21, desc[UR6][R10.64+0x124] ;  /* 0x000124060a156981 */ /* 0x000f28000c1e1900 */
[----:B------:R-:W4:Y:S01]  /*24a0*/  @P6 LDG.E R20, desc[UR6][R10.64+0x128] ;  /* 0x000128060a146981 */ /* 0x000f22000c1e1900 */
[----:B------:R-:W-:Y:S02]  /*24b0*/  @P6 LOP3.LUT R4, R4, R23, RZ, 0x3c, !PT ;  /* 0x0000001704046212 */ /* 0x000fe400078e3cff */
[----:B------:R-:W-:Y:S01]  /*24c0*/  @P6 LOP3.LUT R5, R5, R26, RZ, 0x3c, !PT ;  /* 0x0000001a05056212 */ /* 0x000fe200078e3cff */
[----:B------:R-:W4:Y:S04]  /*24d0*/  @P0 LDG.E R23, desc[UR6][R10.64+0x130] ;  /* 0x000130060a170981 */ /* 0x000f28000c1e1900 */
[----:B------:R-:W4:Y:S01]  /*24e0*/  @P0 LDG.E R26, desc[UR6][R10.64+0x13c] ;  /* 0x00013c060a1a0981 */ /* 0x000f22000c1e1900 */
[----:B---3--:R-:W-:-:S03]  /*24f0*/  @P5 LOP3.LUT R3, R3, R22, RZ, 0x3c, !PT ;  /* 0x0000001603035212 */ /* 0x008fc600078e3cff */
[----:B------:R-:W3:Y:S01]  /*2500*/  @P0 LDG.E R22, desc[UR6][R10.64+0x12c] ;  /* 0x00012c060a160981 */ /* 0x000ee2000c1e1900 */
[----:B--2---:R-:W-:-:S03]  /*2510*/  @P6 LOP3.LUT R7, R7, R24, RZ, 0x3c, !PT ;  /* 0x0000001807076212 */ /* 0x004fc600078e3cff */
[----:B------:R-:W2:Y:S01]  /*2520*/  @P0 LDG.E R24, desc[UR6][R10.64+0x134] ;  /* 0x000134060a180981 */ /* 0x000ea2000c1e1900 */
[----:B------:R-:W-:-:S04]  /*2530*/  UIADD3 UR4, UPT, UPT, UR4, 0x10, URZ ;  /* 0x0000001004047890 */ /* 0x000fc8000fffe0ff */
[----:B------:R-:W-:Y:S01]  /*2540*/  UISETP.NE.AND UP0, UPT, UR4, 0x20, UPT ;  /* 0x000000200400788c */ /* 0x000fe2000bf05270 */
[----:B----4-:R-:W-:Y:S02]  /*2550*/  @P6 LOP3.LUT R2, R2, R21, RZ, 0x3c, !PT ;  /* 0x0000001502026212 */ /* 0x010fe400078e3cff */
[----:B------:R-:W-:Y:S02]  /*2560*/  @P6 LOP3.LUT R3, R3, R20, RZ, 0x3c, !PT ;  /* 0x0000001403036212 */ /* 0x000fe400078e3cff */
[----:B------:R-:W-:Y:S02]  /*2570*/  @P0 LOP3.LUT R2, R2, R25, RZ, 0x3c, !PT ;  /* 0x0000001902020212 */ /* 0x000fe400078e3cff */
[----:B------:R-:W-:Y:S02]  /*2580*/  @P0 LOP3.LUT R4, R4, R23, RZ, 0x3c, !PT ;  /* 0x0000001704040212 */ /* 0x000fe400078e3cff */
[----:B------:R-:W-:Y:S02]  /*2590*/  @P0 LOP3.LUT R3, R3, R26, RZ, 0x3c, !PT ;  /* 0x0000001a03030212 */ /* 0x000fe400078e3cff */
[----:B---3--:R-:W-:-:S02]  /*25a0*/  @P0 LOP3.LUT R7, R7, R22, RZ, 0x3c, !PT ;  /* 0x0000001607070212 */ /* 0x008fc400078e3cff */
[----:B--2---:R-:W-:Y:S01]  /*25b0*/  @P0 LOP3.LUT R5, R5, R24, RZ, 0x3c, !PT ;  /* 0x0000001805050212 */ /* 0x004fe200078e3cff */
[----:B------:R-:W-:Y:S06]  /*25c0*/  BRA.U UP0, `(.L_x_8) ;  /* 0xfffffff5004c7547 */ /* 0x000fec000b83ffff */
[----:B------:R-:W-:-:S05]  /*25d0*/  VIADD R18, R18, 0x1 ;  /* 0x0000000112127836 */ /* 0x000fca0000000000 */
[----:B------:R-:W-:-:S13]  /*25e0*/  ISETP.NE.AND P0, PT, R18, 0x5, PT ;  /* 0x000000051200780c */ /* 0x000fda0003f05270 */
[----:B------:R-:W-:Y:S05]  /*25f0*/  @P0 BRA `(.L_x_9) ;  /* 0xfffffff400300947 */ /* 0x000fea000383ffff */
[----:B------:R2:W-:Y:S04]  /*2600*/  STL [R1+0x4], R7 ;  /* 0x0000040701007387 */ /* 0x0005e80000100800 */
[----:B------:R2:W-:Y:S04]  /*2610*/  STL.64 [R1+0x8], R4 ;  /* 0x0000080401007387 */ /* 0x0005e80000100a00 */
[----:B------:R2:W-:Y:S02]  /*2620*/  STL.64 [R1+0x10], R2 ;  /* 0x0000100201007387 */ /* 0x0005e40000100a00 */
.L_x_3:
[----:B------:R-:W-:Y:S05]  /*2630*/  BSYNC.RECONVERGENT B1 ;  /* 0x0000000000017941 */ /* 0x000fea0003800200 */
.L_x_2:
[----:B------:R-:W-:Y:S01]  /*2640*/  ISETP.GT.U32.AND P0, PT, R16, 0x3, PT ;  /* 0x000000031000780c */ /* 0x000fe20003f04070 */
[----:B------:R-:W-:Y:S01]  /*2650*/  VIADD R6, R6, 0x1 ;  /* 0x0000000106067836 */ /* 0x000fe20000000000 */
[--C-:B------:R-:W-:Y:S02]  /*2660*/  SHF.R.U64 R16, R16, 0x2, R15.reuse ;  /* 0x0000000210107819 */ /* 0x100fe4000000120f */
[----:B------:R-:W-:Y:S02]  /*2670*/  ISETP.GT.U32.AND.EX P0, PT, R15, RZ, PT, P0 ;  /* 0x000000ff0f00720c */ /* 0x000fe40003f04100 */
[----:B------:R-:W-:-:S11]  /*2680*/  SHF.R.U32.HI R15, RZ, 0x2, R15 ;  /* 0x00000002ff0f7819 */ /* 0x000fd6000001160f */
[----:B------:R-:W-:Y:S05]  /*2690*/  @P0 BRA `(.L_x_10) ;  /* 0xffffffd800cc0947 */ /* 0x000fea000383ffff */
.L_x_1:
[----:B------:R-:W-:Y:S05]  /*26a0*/  BSYNC.RECONVERGENT B0 ;  /* 0x0000000000007941 */ /* 0x000fea0003800200 */
.L_x_0:
[----:B------:R-:W3:Y:S01]  /*26b0*/  LDCU UR5, c[0x0][0x388] ;  /* 0x00007100ff0577ac */ /* 0x000ee20008000800 */
[----:B------:R-:W4:Y:S01]  /*26c0*/  S2R R10, SR_LANEID ;  /* 0x00000000000a7919 */ /* 0x000f220000000000 */
[----:B------:R-:W-:Y:S01]  /*26d0*/  BSSY.RECONVERGENT B0, `(.L_x_11) ;  /* 0x0000030000007945 */ /* 0x000fe20003800200 */
[----:B-1----:R-:W-:Y:S01]  /*26e0*/  IMAD.MOV.U32 R6, RZ, RZ, RZ ;  /* 0x000000ffff067224 */ /* 0x002fe200078e00ff */
[----:B---3--:R-:W-:-:S13]  /*26f0*/  ISETP.GE.AND P0, PT, R0, UR5, PT ;  /* 0x0000000500007c0c */ /* 0x008fda000bf06270 */
[----:B------:R-:W-:Y:S05]  /*2700*/  @P0 BRA `(.L_x_12) ;  /* 0x0000000000b00947 */ /* 0x000fea0003800000 */
[----:B------:R-:W1:Y:S01]  /*2710*/  LDCU UR4, c[0x0][0x370] ;  /* 0x00006e00ff0477ac */ /* 0x000e620008000800 */
[----:B------:R-:W-:Y:S02]  /*2720*/  IMAD R12, R13, -0x658354e5, R12 ;  /* 0x9a7cab1b0d0c7824 */ /* 0x000fe400078e020c */
[----:B------:R-:W-:Y:S02]  /*2730*/  IMAD.MOV.U32 R11, RZ, RZ, R7 ;  /* 0x000000ffff0b7224 */ /* 0x000fe400078e0007 */
[----:B------:R-:W-:Y:S02]  /*2740*/  IMAD.MOV.U32 R13, RZ, RZ, R4 ;  /* 0x000000ffff0d7224 */ /* 0x000fe400078e0004 */
[----:B------:R-:W-:Y:S02]  /*2750*/  IMAD.MOV.U32 R6, RZ, RZ, RZ ;  /* 0x000000ffff067224 */ /* 0x000fe400078e00ff */
[----:B0-2---:R-:W-:Y:S02]  /*2760*/  VIADD R7, R12, 0x700053 ;  /* 0x007000530c077836 */ /* 0x005fe40000000000 */
[----:B-1----:R-:W-:-:S07]  /*2770*/  IMAD R9, R14, UR4, RZ ;  /* 0x000000040e097c24 */ /* 0x002fce000f8e02ff */
.L_x_13:
[----:B------:R-:W-:Y:S01]  /*2780*/  SHF.R.U32.HI R4, RZ, 0x2, R11 ;  /* 0x00000002ff047819 */ /* 0x000fe2000001160b */
[----:B------:R-:W-:Y:S01]  /*2790*/  IMAD.MOV.U32 R14, RZ, RZ, 0x40000000 ;  /* 0x40000000ff0e7424 */ /* 0x000fe200078e00ff */
[----:B------:R-:W-:Y:S01]  /*27a0*/  SHF.R.U32.HI R12, RZ, 0x2, R13 ;  /* 0x00000002ff0c7819 */ /* 0x000fe2000001160d */
[----:B------:R-:W-:Y:S01]  /*27b0*/  IMAD.IADD R0, R9, 0x1, R0 ;  /* 0x0000000109007824 */ /* 0x000fe200078e0200 */
[----:B------:R-:W-:Y:S01]  /*27c0*/  LOP3.LUT R4, R4, R11, RZ, 0x3c, !PT ;  /* 0x0000000b04047212 */ /* 0x000fe200078e3cff */
[----:B------:R-:W-:Y:S01]  /*27d0*/  IMAD.SHL.U32 R11, R3, 0x10, RZ ;  /* 0x00000010030b7824 */ /* 0x000fe200078e00ff */
[----:B------:R-:W-:Y:S01]  /*27e0*/  LOP3.LUT R12, R12, R13, RZ, 0x3c, !PT ;  /* 0x0000000d0c0c7212 */ /* 0x000fe200078e3cff */
[----:B------:R-:W-:Y:S01]  /*27f0*/  IMAD.MOV.U32 R13, RZ, RZ, 0x2f800000 ;  /* 0x2f800000ff0d7424 */ /* 0x000fe200078e00ff */
[----:B------:R-:W-:Y:S01]  /*2800*/  ISETP.GE.AND P1, PT, R0, UR5, PT ;  /* 0x0000000500007c0c */ /* 0x000fe2000bf26270 */
[----:B------:R-:W-:-:S05]  /*2810*/  IMAD.SHL.U32 R8, R4, 0x2, RZ ;  /* 0x0000000204087824 */ /* 0x000fca00078e00ff */
[----:B------:R-:W-:Y:S01]  /*2820*/  LOP3.LUT R8, R4, R8, R11, 0x96, !PT ;  /* 0x0000000804087212 */ /* 0x000fe200078e960b */
[----:B------:R-:W-:-:S03]  /*2830*/  IMAD.MOV.U32 R4, RZ, RZ, R2 ;  /* 0x000000ffff047224 */ /* 0x000fc600078e0002 */
[----:B------:R-:W-:Y:S01]  /*2840*/  LOP3.LUT R2, R8, R3, RZ, 0x3c, !PT ;  /* 0x0000000308027212 */ /* 0x000fe200078e3cff */
[----:B------:R-:W-:-:S04]  /*2850*/  IMAD.SHL.U32 R8, R12, 0x2, RZ ;  /* 0x000000020c087824 */ /* 0x000fc800078e00ff */
[----:B------:R-:W-:-:S05]  /*2860*/  IMAD.SHL.U32 R11, R2, 0x10, RZ ;  /* 0x00000010020b7824 */ /* 0x000fca00078e00ff */
[----:B------:R-:W-:Y:S02]  /*2870*/  LOP3.LUT R11, R12, R8, R11, 0x96, !PT ;  /* 0x000000080c0b7212 */ /* 0x000fe400078e960b */
[----:B------:R-:W-:Y:S02]  /*2880*/  IADD3 R8, PT, PT, R7, -0x587c5, R2 ;  /* 0xfffa783b07087810 */ /* 0x000fe40007ffe002 */
[----:B------:R-:W-:Y:S02]  /*2890*/  LOP3.LUT R12, R11, R2, RZ, 0x3c, !PT ;  /* 0x000000020b0c7212 */ /* 0x000fe400078e3cff */
[----:B------:R-:W-:-:S03]  /*28a0*/  I2FP.F32.U32 R8, R8 ;  /* 0x0000000800087245 */ /* 0x000fc60000201000 */
[----:B------:R-:W-:Y:S02]  /*28b0*/  IMAD.IADD R11, R12, 0x1, R7 ;  /* 0x000000010c0b7824 */ /* 0x000fe400078e0207 */
[----:B------:R-:W-:Y:S01]  /*28c0*/  FFMA R8, R8, R13, 1.1641532182693481445e-10 ;  /* 0x2f00000008087423 */ /* 0x000fe2000000000d */
[----:B------:R-:W-:Y:S02]  /*28d0*/  VIADD R7, R7, 0xb0f8a ;  /* 0x000b0f8a07077836 */ /* 0x000fe40000000000 */
[----:B------:R-:W-:Y:S01]  /*28e0*/  I2FP.F32.U32 R11, R11 ;  /* 0x0000000b000b7245 */ /* 0x000fe20000201000 */
[----:B------:R-:W-:-:S04]  /*28f0*/  FFMA R8, R8, R14, -1 ;  /* 0xbf80000008087423 */ /* 0x000fc8000000000e */
[----:B------:R-:W-:Y:S01]  /*2900*/  FFMA R11, R11, R13, 1.1641532182693481445e-10 ;  /* 0x2f0000000b0b7423 */ /* 0x000fe2000000000d */
[----:B------:R-:W-:-:S03]  /*2910*/  IMAD.MOV.U32 R13, RZ, RZ, R4 ;  /* 0x000000ffff0d7224 */ /* 0x000fc600078e0004 */
[----:B------:R-:W-:-:S04]  /*2920*/  FFMA R11, R11, R14, -1 ;  /* 0xbf8000000b0b7423 */ /* 0x000fc8000000000e */
[----:B------:R-:W-:-:S04]  /*2930*/  FMUL R11, R11, R11 ;  /* 0x0000000b0b0b7220 */ /* 0x000fc80000400000 */
[----:B------:R-:W-:Y:S01]  /*2940*/  FFMA R11, R8, R8, R11 ;  /* 0x00000008080b7223 */ /* 0x000fe2000000000b */
[----:B------:R-:W-:-:S04]  /*2950*/  VIADD R8, R6, 0x1 ;  /* 0x0000000106087836 */ /* 0x000fc80000000000 */
[----:B------:R-:W-:Y:S01]  /*2960*/  FSETP.GTU.AND P0, PT, R11, 1, PT ;  /* 0x3f8000000b00780b */ /* 0x000fe20003f0c000 */
[----:B------:R-:W-:Y:S02]  /*2970*/  IMAD.MOV.U32 R11, RZ, RZ, R5 ;  /* 0x000000ffff0b7224 */ /* 0x000fe400078e0005 */
[----:B------:R-:W-:Y:S02]  /*2980*/  IMAD.MOV.U32 R5, RZ, RZ, R3 ;  /* 0x000000ffff057224 */ /* 0x000fe400078e0003 */
[----:B------:R-:W-:-:S08]  /*2990*/  IMAD.MOV.U32 R3, RZ, RZ, R12 ;  /* 0x000000ffff037224 */ /* 0x000fd000078e000c */
[----:B------:R-:W-:-:S04]  /*29a0*/  @P0 IMAD.MOV R8, RZ, RZ, R6 ;  /* 0x000000ffff080224 */ /* 0x000fc800078e0206 */
[----:B------:R-:W-:Y:S01]  /*29b0*/  IMAD.MOV.U32 R6, RZ, RZ, R8 ;  /* 0x000000ffff067224 */ /* 0x000fe200078e0008 */
[----:B------:R-:W-:Y:S06]  /*29c0*/  @!P1 BRA `(.L_x_13) ;  /* 0xfffffffc006c9947 */ /* 0x000fec000383ffff */
.L_x_12:
[----:B------:R-:W-:Y:S05]  /*29d0*/  BSYNC.RECONVERGENT B0 ;  /* 0x0000000000007941 */ /* 0x000fea0003800200 */
.L_x_11:
[----:B------:R-:W1:Y:S08]  /*29e0*/  REDUX.SUM UR8, R6 ;  /* 0x00000000060873c4 */ /* 0x000e70000000c000 */
[----:B0-2---:R-:W0:Y:S01]  /*29f0*/  LDC.64 R2, c[0x0][0x380] ;  /* 0x0000e000ff027b82 */ /* 0x005e220000000a00 */
[----:B------:R-:W-:Y:S02]  /*2a00*/  VOTEU.ANY UR4, UPT, PT ;  /* 0x0000000000047886 */ /* 0x000fe400038e0100 */
[----:B------:R-:W-:-:S06]  /*2a10*/  UFLO.U32 UR4, UR4 ;  /* 0x00000004000472bd */ /* 0x000fcc00080e0000 */
[----:B----4-:R-:W-:Y:S01]  /*2a20*/  ISETP.EQ.U32.AND P0, PT, R10, UR4, PT ;  /* 0x000000040a007c0c */ /* 0x010fe2000bf02070 */
[----:B-1----:R-:W-:-:S12]  /*2a30*/  IMAD.U32 R5, RZ, RZ, UR8 ;  /* 0x00000008ff057e24 */ /* 0x002fd8000f8e00ff */
[----:B0-----:R-:W-:Y:S01]  /*2a40*/  @P0 REDG.E.ADD.STRONG.GPU desc[UR6][R2.64], R5 ;  /* 0x000000050200098e */ /* 0x001fe2000c12e106 */
[----:B------:R-:W-:Y:S05]  /*2a50*/  EXIT ;  /* 0x000000000000794d */ /* 0x000fea0003800000 */
.L_x_14:
[----:B------:R-:W-:-:S00]  /*2a60*/  BRA `(.L_x_14) ;  /* 0xfffffffc00fc7947 */ /* 0x000fc0000383ffff */
[----:B------:R-:W-:-:S00]  /*2a70*/  NOP ;  /* 0x0000000000007918 */ /* 0x000fc00000000000 */
        /* <DEDUP_REMOVED lines=8> */
.L_x_15:


//--------------------- .nv.global.init           --------------------------
	.section	.nv.global.init,"aw",@progbits
	.align	4
.nv.global.init:
	.type		mrg32k3aM1SubSeq,@object
	.size		mrg32k3aM1SubSeq,(mrg32k3aM2SubSeq - mrg32k3aM1SubSeq)
mrg32k3aM1SubSeq:
        /*0000*/ 	.byte	0x0b, 0xcc, 0xee, 0x04, 0x73, 0x29, 0x8b, 0x6f, 0xf6, 0x53, 0x03, 0xf6, 0x23, 0xf6, 0xea, 0xda
        /* <DEDUP_REMOVED lines=125> */
	.type		mrg32k3aM2SubSeq,@object
	.size		mrg32k3aM2SubSeq,(mrg32k3aM1 - mrg32k3aM2SubSeq)
mrg32k3aM2SubSeq:
        /* <DEDUP_REMOVED lines=126> */
	.type		mrg32k3aM1,@object
	.size		mrg32k3aM1,(mrg32k3aM1Seq - mrg32k3aM1)
mrg32k3aM1:
        /* <DEDUP_REMOVED lines=144> */
	.type		mrg32k3aM1Seq,@object
	.size		mrg32k3aM1Seq,(mrg32k3aM2 - mrg32k3aM1Seq)
mrg32k3aM1Seq:
        /* <DEDUP_REMOVED lines=144> */
	.type		mrg32k3aM2,@object
	.size		mrg32k3aM2,(mrg32k3aM2Seq - mrg32k3aM2)
mrg32k3aM2:
        /* <DEDUP_REMOVED lines=144> */
	.type		mrg32k3aM2Seq,@object
	.size		mrg32k3aM2Seq,(precalc_xorwow_matrix - mrg32k3aM2Seq)
mrg32k3aM2Seq:
        /* <DEDUP_REMOVED lines=144> */
	.type		precalc_xorwow_matrix,@object
	.size		precalc_xorwow_matrix,(precalc_xorwow_offset_matrix - precalc_xorwow_matrix)
precalc_xorwow_matrix:
        /* <DEDUP_REMOVED lines=6400> */
	.type		precalc_xorwow_offset_matrix,@object
	.size		precalc_xorwow_offset_matrix,(.L_1 - precalc_xorwow_offset_matrix)
precalc_xorwow_offset_matrix:
        /* <DEDUP_REMOVED lines=6400> */
.L_1:


//--------------------- .nv.shared.reserved.0     --------------------------
	.section	.nv.shared.reserved.0,"aw",@nobits
	.weak		__nv_reservedSMEM_offset_0_alias
	.size		__nv_reservedSMEM_offset_0_alias, 0, 64
	.other		__nv_reservedSMEM_offset_0_alias,@"STO_CUDA_RESERVED_SHARED STV_DEFAULT"
__nv_reservedSMEM_offset_0_alias:
	.zero		0
	.zero		64


//--------------------- .nv.constant0._Z11estimate_piPiim --------------------------
	.section	.nv.constant0._Z11estimate_piPiim,"a",@progbits
	.sectionflags	@""
	.align	4
.nv.constant0._Z11estimate_piPiim:
	.zero		920


//--------------------- SYMBOLS --------------------------

	.type		.nv.reservedSmem.offset0,@object
	.size		.nv.reservedSmem.offset0,0x4
